//
// Generated by NVIDIA NVVM Compiler
//
// Compiler Build ID: CL-36424714
// Cuda compilation tools, release 13.0, V13.0.88
// Based on NVVM 20.0.0
//

.version 9.0
.target sm_100
.address_size 64

	// .globl	search_sorted_u8

.visible .entry search_sorted_u8(
	.param .u64 .ptr .align 1 search_sorted_u8_param_0,
	.param .u64 .ptr .align 1 search_sorted_u8_param_1,
	.param .u64 .ptr .align 1 search_sorted_u8_param_2,
	.param .u32 search_sorted_u8_param_3,
	.param .u32 search_sorted_u8_param_4,
	.param .u32 search_sorted_u8_param_5,
	.param .u8 search_sorted_u8_param_6,
	.param .u8 search_sorted_u8_param_7,
	.param .u8 search_sorted_u8_param_8
)
{
	.reg .pred 	%p<41>;
	.reg .b16 	%rs<28>;
	.reg .b32 	%r<66>;
	.reg .b64 	%rd<173>;

	ld.param.u64 	%rd54, [search_sorted_u8_param_0];
	ld.param.u64 	%rd55, [search_sorted_u8_param_1];
	ld.param.u64 	%rd56, [search_sorted_u8_param_2];
	ld.param.u32 	%r36, [search_sorted_u8_param_3];
	ld.param.u32 	%r37, [search_sorted_u8_param_4];
	ld.param.u32 	%r38, [search_sorted_u8_param_5];
	ld.param.s8 	%rs9, [search_sorted_u8_param_6];
	ld.param.s8 	%rs10, [search_sorted_u8_param_7];
	ld.param.s8 	%rs11, [search_sorted_u8_param_8];
	cvta.to.global.u64 	%rd1, %rd54;
	cvta.to.global.u64 	%rd2, %rd56;
	cvta.to.global.u64 	%rd3, %rd55;
	mov.u32 	%r39, %ctaid.x;
	mov.u32 	%r1, %ntid.x;
	mov.u32 	%r40, %tid.x;
	mad.lo.s32 	%r2, %r39, %r1, %r40;
	setp.ge.u32 	%p1, %r2, %r38;
	@%p1 bra 	$L__BB0_50;
	setp.ne.s16 	%p2, %rs9, 0;
	mov.u32 	%r41, %nctaid.x;
	mul.lo.s32 	%r3, %r1, %r41;
	@%p2 bra 	$L__BB0_27;
	setp.ne.s16 	%p22, %rs10, 0;
	@%p22 bra 	$L__BB0_14;
	setp.eq.s16 	%p32, %rs11, 0;
	@%p32 bra 	$L__BB0_4;
	bra.uni 	$L__BB0_9;
$L__BB0_4:
	div.u32 	%r52, %r2, %r36;
	mul.lo.s32 	%r5, %r52, %r37;
	add.s32 	%r6, %r5, %r37;
	setp.ge.s32 	%p37, %r5, %r6;
	mov.u32 	%r55, %r5;
	@%p37 bra 	$L__BB0_8;
	cvt.s64.s32 	%rd143, %r2;
	add.s64 	%rd144, %rd3, %rd143;
	ld.global.u8 	%rs1, [%rd144];
	cvt.s64.s32 	%rd154, %r5;
	cvt.s64.s32 	%rd153, %r6;
$L__BB0_6:
	sub.s64 	%rd145, %rd153, %rd154;
	shr.s64 	%rd146, %rd145, 1;
	add.s64 	%rd147, %rd146, %rd154;
	add.s64 	%rd148, %rd2, %rd147;
	ld.global.u8 	%rs26, [%rd148];
	setp.lt.u16 	%p38, %rs26, %rs1;
	add.s64 	%rd149, %rd147, 1;
	selp.b64 	%rd154, %rd149, %rd154, %p38;
	selp.b64 	%rd153, %rd153, %rd147, %p38;
	setp.lt.s64 	%p39, %rd154, %rd153;
	@%p39 bra 	$L__BB0_6;
	cvt.u32.u64 	%r55, %rd154;
$L__BB0_8:
	sub.s32 	%r53, %r55, %r5;
	cvt.s64.s32 	%rd150, %r53;
	mul.wide.s32 	%rd151, %r2, 8;
	add.s64 	%rd152, %rd1, %rd151;
	st.global.u64 	[%rd152], %rd150;
	add.s32 	%r2, %r2, %r3;
	setp.lt.u32 	%p40, %r2, %r38;
	@%p40 bra 	$L__BB0_4;
	bra.uni 	$L__BB0_50;
$L__BB0_9:
	div.u32 	%r49, %r2, %r36;
	mul.lo.s32 	%r11, %r49, %r37;
	add.s32 	%r12, %r11, %r37;
	setp.ge.s32 	%p33, %r11, %r12;
	mov.u32 	%r57, %r11;
	@%p33 bra 	$L__BB0_13;
	rem.u32 	%r50, %r2, %r36;
	cvt.s64.s32 	%rd133, %r50;
	add.s64 	%rd134, %rd3, %rd133;
	ld.global.u8 	%rs2, [%rd134];
	cvt.s64.s32 	%rd156, %r11;
	cvt.s64.s32 	%rd155, %r12;
$L__BB0_11:
	sub.s64 	%rd135, %rd155, %rd156;
	shr.s64 	%rd136, %rd135, 1;
	add.s64 	%rd137, %rd136, %rd156;
	add.s64 	%rd138, %rd2, %rd137;
	ld.global.u8 	%rs24, [%rd138];
	setp.lt.u16 	%p34, %rs24, %rs2;
	add.s64 	%rd139, %rd137, 1;
	selp.b64 	%rd156, %rd139, %rd156, %p34;
	selp.b64 	%rd155, %rd155, %rd137, %p34;
	setp.lt.s64 	%p35, %rd156, %rd155;
	@%p35 bra 	$L__BB0_11;
	cvt.u32.u64 	%r57, %rd156;
$L__BB0_13:
	sub.s32 	%r51, %r57, %r11;
	cvt.s64.s32 	%rd140, %r51;
	mul.wide.s32 	%rd141, %r2, 8;
	add.s64 	%rd142, %rd1, %rd141;
	st.global.u64 	[%rd142], %rd140;
	add.s32 	%r2, %r2, %r3;
	setp.lt.u32 	%p36, %r2, %r38;
	@%p36 bra 	$L__BB0_9;
	bra.uni 	$L__BB0_50;
$L__BB0_14:
	setp.eq.s16 	%p23, %rs11, 0;
	@%p23 bra 	$L__BB0_21;
	cvt.u64.u32 	%rd16, %r37;
$L__BB0_16:
	setp.lt.s32 	%p24, %r37, 1;
	rem.u32 	%r48, %r2, %r36;
	cvt.s64.s32 	%rd112, %r48;
	add.s64 	%rd113, %rd3, %rd112;
	ld.global.u8 	%rs4, [%rd113];
	mov.b64 	%rd162, 0;
	@%p24 bra 	$L__BB0_20;
	mov.b64 	%rd161, 0;
	mov.u64 	%rd160, %rd16;
$L__BB0_18:
	sub.s64 	%rd115, %rd160, %rd161;
	shr.s64 	%rd116, %rd115, 1;
	add.s64 	%rd117, %rd116, %rd161;
	add.s64 	%rd118, %rd2, %rd117;
	ld.global.u8 	%rs20, [%rd118];
	setp.lt.u16 	%p25, %rs20, %rs4;
	add.s64 	%rd119, %rd117, 1;
	selp.b64 	%rd161, %rd119, %rd161, %p25;
	selp.b64 	%rd160, %rd160, %rd117, %p25;
	setp.lt.s64 	%p26, %rd161, %rd160;
	@%p26 bra 	$L__BB0_18;
	cvt.s64.s32 	%rd162, %rd161;
$L__BB0_20:
	mul.wide.s32 	%rd120, %r2, 8;
	add.s64 	%rd121, %rd1, %rd120;
	st.global.u64 	[%rd121], %rd162;
	add.s32 	%r2, %r2, %r3;
	setp.lt.u32 	%p27, %r2, %r38;
	@%p27 bra 	$L__BB0_16;
	bra.uni 	$L__BB0_50;
$L__BB0_21:
	cvt.u64.u32 	%rd17, %r37;
$L__BB0_22:
	setp.lt.s32 	%p28, %r37, 1;
	cvt.s64.s32 	%rd123, %r2;
	add.s64 	%rd124, %rd3, %rd123;
	ld.global.u8 	%rs3, [%rd124];
	mov.b64 	%rd159, 0;
	@%p28 bra 	$L__BB0_26;
	mov.b64 	%rd158, 0;
	mov.u64 	%rd157, %rd17;
$L__BB0_24:
	sub.s64 	%rd126, %rd157, %rd158;
	shr.s64 	%rd127, %rd126, 1;
	add.s64 	%rd128, %rd127, %rd158;
	add.s64 	%rd129, %rd2, %rd128;
	ld.global.u8 	%rs22, [%rd129];
	setp.lt.u16 	%p29, %rs22, %rs3;
	add.s64 	%rd130, %rd128, 1;
	selp.b64 	%rd158, %rd130, %rd158, %p29;
	selp.b64 	%rd157, %rd157, %rd128, %p29;
	setp.lt.s64 	%p30, %rd158, %rd157;
	@%p30 bra 	$L__BB0_24;
	cvt.s64.s32 	%rd159, %rd158;
$L__BB0_26:
	mul.wide.s32 	%rd131, %r2, 8;
	add.s64 	%rd132, %rd1, %rd131;
	st.global.u64 	[%rd132], %rd159;
	add.s32 	%r2, %r2, %r3;
	setp.lt.u32 	%p31, %r2, %r38;
	@%p31 bra 	$L__BB0_22;
	bra.uni 	$L__BB0_50;
$L__BB0_27:
	setp.ne.s16 	%p3, %rs10, 0;
	@%p3 bra 	$L__BB0_39;
	setp.eq.s16 	%p13, %rs11, 0;
	@%p13 bra 	$L__BB0_29;
	bra.uni 	$L__BB0_34;
$L__BB0_29:
	div.u32 	%r46, %r2, %r36;
	mul.lo.s32 	%r21, %r46, %r37;
	add.s32 	%r22, %r21, %r37;
	setp.ge.s32 	%p18, %r21, %r22;
	mov.u32 	%r61, %r21;
	@%p18 bra 	$L__BB0_33;
	cvt.s64.s32 	%rd98, %r2;
	add.s64 	%rd99, %rd3, %rd98;
	ld.global.u8 	%rs5, [%rd99];
	cvt.s64.s32 	%rd164, %r21;
	cvt.s64.s32 	%rd163, %r22;
$L__BB0_31:
	sub.s64 	%rd100, %rd163, %rd164;
	shr.u64 	%rd101, %rd100, 1;
	add.s64 	%rd102, %rd101, %rd164;
	shl.b64 	%rd103, %rd102, 32;
	cvt.s64.s32 	%rd104, %rd102;
	add.s64 	%rd105, %rd2, %rd104;
	ld.global.u8 	%rs18, [%rd105];
	setp.gt.u16 	%p19, %rs18, %rs5;
	add.s64 	%rd106, %rd103, 4294967296;
	shr.s64 	%rd107, %rd106, 32;
	selp.b64 	%rd164, %rd164, %rd107, %p19;
	selp.b64 	%rd163, %rd104, %rd163, %p19;
	setp.lt.s64 	%p20, %rd164, %rd163;
	@%p20 bra 	$L__BB0_31;
	cvt.u32.u64 	%r61, %rd164;
$L__BB0_33:
	sub.s32 	%r47, %r61, %r21;
	cvt.s64.s32 	%rd108, %r47;
	mul.wide.s32 	%rd109, %r2, 8;
	add.s64 	%rd110, %rd1, %rd109;
	st.global.u64 	[%rd110], %rd108;
	add.s32 	%r2, %r2, %r3;
	setp.lt.u32 	%p21, %r2, %r38;
	@%p21 bra 	$L__BB0_29;
	bra.uni 	$L__BB0_50;
$L__BB0_34:
	div.u32 	%r43, %r2, %r36;
	mul.lo.s32 	%r27, %r43, %r37;
	add.s32 	%r28, %r27, %r37;
	setp.ge.s32 	%p14, %r27, %r28;
	mov.u32 	%r63, %r27;
	@%p14 bra 	$L__BB0_38;
	rem.u32 	%r44, %r2, %r36;
	cvt.s64.s32 	%rd85, %r44;
	add.s64 	%rd86, %rd3, %rd85;
	ld.global.u8 	%rs6, [%rd86];
	cvt.s64.s32 	%rd166, %r27;
	cvt.s64.s32 	%rd165, %r28;
$L__BB0_36:
	sub.s64 	%rd87, %rd165, %rd166;
	shr.u64 	%rd88, %rd87, 1;
	add.s64 	%rd89, %rd88, %rd166;
	shl.b64 	%rd90, %rd89, 32;
	cvt.s64.s32 	%rd91, %rd89;
	add.s64 	%rd92, %rd2, %rd91;
	ld.global.u8 	%rs16, [%rd92];
	setp.gt.u16 	%p15, %rs16, %rs6;
	add.s64 	%rd93, %rd90, 4294967296;
	shr.s64 	%rd94, %rd93, 32;
	selp.b64 	%rd166, %rd166, %rd94, %p15;
	selp.b64 	%rd165, %rd91, %rd165, %p15;
	setp.lt.s64 	%p16, %rd166, %rd165;
	@%p16 bra 	$L__BB0_36;
	cvt.u32.u64 	%r63, %rd166;
$L__BB0_38:
	sub.s32 	%r45, %r63, %r27;
	cvt.s64.s32 	%rd95, %r45;
	mul.wide.s32 	%rd96, %r2, 8;
	add.s64 	%rd97, %rd1, %rd96;
	st.global.u64 	[%rd97], %rd95;
	add.s32 	%r2, %r2, %r3;
	setp.lt.u32 	%p17, %r2, %r38;
	@%p17 bra 	$L__BB0_34;
	bra.uni 	$L__BB0_50;
$L__BB0_39:
	setp.eq.s16 	%p4, %rs11, 0;
	@%p4 bra 	$L__BB0_45;
	cvt.u64.u32 	%rd42, %r37;
$L__BB0_41:
	setp.lt.s32 	%p5, %r37, 1;
	rem.u32 	%r42, %r2, %r36;
	cvt.s64.s32 	%rd58, %r42;
	add.s64 	%rd59, %rd3, %rd58;
	ld.global.u8 	%rs8, [%rd59];
	mov.b64 	%rd172, 0;
	@%p5 bra 	$L__BB0_44;
	mov.b64 	%rd172, 0;
	mov.u64 	%rd170, %rd42;
$L__BB0_43:
	sub.s64 	%rd61, %rd170, %rd172;
	shr.u64 	%rd62, %rd61, 1;
	add.s64 	%rd63, %rd62, %rd172;
	shl.b64 	%rd64, %rd63, 32;
	cvt.s64.s32 	%rd65, %rd63;
	add.s64 	%rd66, %rd2, %rd65;
	ld.global.u8 	%rs12, [%rd66];
	setp.gt.u16 	%p6, %rs12, %rs8;
	add.s64 	%rd67, %rd64, 4294967296;
	shr.s64 	%rd68, %rd67, 32;
	selp.b64 	%rd172, %rd172, %rd68, %p6;
	selp.b64 	%rd170, %rd65, %rd170, %p6;
	setp.lt.s64 	%p7, %rd172, %rd170;
	@%p7 bra 	$L__BB0_43;
$L__BB0_44:
	mul.wide.s32 	%rd69, %r2, 8;
	add.s64 	%rd70, %rd1, %rd69;
	st.global.u64 	[%rd70], %rd172;
	add.s32 	%r2, %r2, %r3;
	setp.lt.u32 	%p8, %r2, %r38;
	@%p8 bra 	$L__BB0_41;
	bra.uni 	$L__BB0_50;
$L__BB0_45:
	cvt.u64.u32 	%rd43, %r37;
$L__BB0_46:
	setp.lt.s32 	%p9, %r37, 1;
	cvt.s64.s32 	%rd72, %r2;
	add.s64 	%rd73, %rd3, %rd72;
	ld.global.u8 	%rs7, [%rd73];
	mov.b64 	%rd169, 0;
	@%p9 bra 	$L__BB0_49;
	mov.b64 	%rd169, 0;
	mov.u64 	%rd167, %rd43;
$L__BB0_48:
	sub.s64 	%rd75, %rd167, %rd169;
	shr.u64 	%rd76, %rd75, 1;
	add.s64 	%rd77, %rd76, %rd169;
	shl.b64 	%rd78, %rd77, 32;
	cvt.s64.s32 	%rd79, %rd77;
	add.s64 	%rd80, %rd2, %rd79;
	ld.global.u8 	%rs14, [%rd80];
	setp.gt.u16 	%p10, %rs14, %rs7;
	add.s64 	%rd81, %rd78, 4294967296;
	shr.s64 	%rd82, %rd81, 32;
	selp.b64 	%rd169, %rd169, %rd82, %p10;
	selp.b64 	%rd167, %rd79, %rd167, %p10;
	setp.lt.s64 	%p11, %rd169, %rd167;
	@%p11 bra 	$L__BB0_48;
$L__BB0_49:
	mul.wide.s32 	%rd83, %r2, 8;
	add.s64 	%rd84, %rd1, %rd83;
	st.global.u64 	[%rd84], %rd169;
	add.s32 	%r2, %r2, %r3;
	setp.lt.u32 	%p12, %r2, %r38;
	@%p12 bra 	$L__BB0_46;
$L__BB0_50:
	ret;

}
	// .globl	search_sorted_u32
.visible .entry search_sorted_u32(
	.param .u64 .ptr .align 1 search_sorted_u32_param_0,
	.param .u64 .ptr .align 1 search_sorted_u32_param_1,
	.param .u64 .ptr .align 1 search_sorted_u32_param_2,
	.param .u32 search_sorted_u32_param_3,
	.param .u32 search_sorted_u32_param_4,
	.param .u32 search_sorted_u32_param_5,
	.param .u8 search_sorted_u32_param_6,
	.param .u8 search_sorted_u32_param_7,
	.param .u8 search_sorted_u32_param_8
)
{
	.reg .pred 	%p<41>;
	.reg .b16 	%rs<4>;
	.reg .b32 	%r<82>;
	.reg .b64 	%rd<181>;

	ld.param.u64 	%rd54, [search_sorted_u32_param_0];
	ld.param.u64 	%rd55, [search_sorted_u32_param_1];
	ld.param.u64 	%rd56, [search_sorted_u32_param_2];
	ld.param.u32 	%r44, [search_sorted_u32_param_3];
	ld.param.u32 	%r45, [search_sorted_u32_param_4];
	ld.param.u32 	%r46, [search_sorted_u32_param_5];
	ld.param.s8 	%rs1, [search_sorted_u32_param_6];
	ld.param.s8 	%rs2, [search_sorted_u32_param_7];
	ld.param.s8 	%rs3, [search_sorted_u32_param_8];
	cvta.to.global.u64 	%rd1, %rd54;
	cvta.to.global.u64 	%rd2, %rd56;
	cvta.to.global.u64 	%rd3, %rd55;
	mov.u32 	%r47, %ctaid.x;
	mov.u32 	%r1, %ntid.x;
	mov.u32 	%r48, %tid.x;
	mad.lo.s32 	%r2, %r47, %r1, %r48;
	setp.ge.u32 	%p1, %r2, %r46;
	@%p1 bra 	$L__BB1_50;
	setp.ne.s16 	%p2, %rs1, 0;
	mov.u32 	%r49, %nctaid.x;
	mul.lo.s32 	%r3, %r1, %r49;
	@%p2 bra 	$L__BB1_27;
	setp.ne.s16 	%p22, %rs2, 0;
	@%p22 bra 	$L__BB1_14;
	setp.eq.s16 	%p32, %rs3, 0;
	@%p32 bra 	$L__BB1_4;
	bra.uni 	$L__BB1_9;
$L__BB1_4:
	div.u32 	%r67, %r2, %r44;
	mul.lo.s32 	%r5, %r67, %r45;
	add.s32 	%r6, %r5, %r45;
	setp.ge.s32 	%p37, %r5, %r6;
	mov.u32 	%r71, %r5;
	@%p37 bra 	$L__BB1_8;
	mul.wide.s32 	%rd150, %r2, 4;
	add.s64 	%rd151, %rd3, %rd150;
	ld.global.u32 	%r7, [%rd151];
	cvt.s64.s32 	%rd162, %r5;
	cvt.s64.s32 	%rd161, %r6;
$L__BB1_6:
	sub.s64 	%rd152, %rd161, %rd162;
	shr.s64 	%rd153, %rd152, 1;
	add.s64 	%rd154, %rd153, %rd162;
	shl.b64 	%rd155, %rd154, 2;
	add.s64 	%rd156, %rd2, %rd155;
	ld.global.u32 	%r68, [%rd156];
	setp.lt.u32 	%p38, %r68, %r7;
	add.s64 	%rd157, %rd154, 1;
	selp.b64 	%rd162, %rd157, %rd162, %p38;
	selp.b64 	%rd161, %rd161, %rd154, %p38;
	setp.lt.s64 	%p39, %rd162, %rd161;
	@%p39 bra 	$L__BB1_6;
	cvt.u32.u64 	%r71, %rd162;
$L__BB1_8:
	sub.s32 	%r69, %r71, %r5;
	cvt.s64.s32 	%rd158, %r69;
	mul.wide.s32 	%rd159, %r2, 8;
	add.s64 	%rd160, %rd1, %rd159;
	st.global.u64 	[%rd160], %rd158;
	add.s32 	%r2, %r2, %r3;
	setp.lt.u32 	%p40, %r2, %r46;
	@%p40 bra 	$L__BB1_4;
	bra.uni 	$L__BB1_50;
$L__BB1_9:
	div.u32 	%r63, %r2, %r44;
	mul.lo.s32 	%r12, %r63, %r45;
	add.s32 	%r13, %r12, %r45;
	setp.ge.s32 	%p33, %r12, %r13;
	mov.u32 	%r73, %r12;
	@%p33 bra 	$L__BB1_13;
	rem.u32 	%r64, %r2, %r44;
	mul.wide.s32 	%rd139, %r64, 4;
	add.s64 	%rd140, %rd3, %rd139;
	ld.global.u32 	%r14, [%rd140];
	cvt.s64.s32 	%rd164, %r12;
	cvt.s64.s32 	%rd163, %r13;
$L__BB1_11:
	sub.s64 	%rd141, %rd163, %rd164;
	shr.s64 	%rd142, %rd141, 1;
	add.s64 	%rd143, %rd142, %rd164;
	shl.b64 	%rd144, %rd143, 2;
	add.s64 	%rd145, %rd2, %rd144;
	ld.global.u32 	%r65, [%rd145];
	setp.lt.u32 	%p34, %r65, %r14;
	add.s64 	%rd146, %rd143, 1;
	selp.b64 	%rd164, %rd146, %rd164, %p34;
	selp.b64 	%rd163, %rd163, %rd143, %p34;
	setp.lt.s64 	%p35, %rd164, %rd163;
	@%p35 bra 	$L__BB1_11;
	cvt.u32.u64 	%r73, %rd164;
$L__BB1_13:
	sub.s32 	%r66, %r73, %r12;
	cvt.s64.s32 	%rd147, %r66;
	mul.wide.s32 	%rd148, %r2, 8;
	add.s64 	%rd149, %rd1, %rd148;
	st.global.u64 	[%rd149], %rd147;
	add.s32 	%r2, %r2, %r3;
	setp.lt.u32 	%p36, %r2, %r46;
	@%p36 bra 	$L__BB1_9;
	bra.uni 	$L__BB1_50;
$L__BB1_14:
	setp.eq.s16 	%p23, %rs3, 0;
	@%p23 bra 	$L__BB1_21;
	cvt.u64.u32 	%rd16, %r45;
$L__BB1_16:
	setp.lt.s32 	%p24, %r45, 1;
	rem.u32 	%r60, %r2, %r44;
	mul.wide.s32 	%rd116, %r60, 4;
	add.s64 	%rd117, %rd3, %rd116;
	ld.global.u32 	%r22, [%rd117];
	mov.b64 	%rd170, 0;
	@%p24 bra 	$L__BB1_20;
	mov.b64 	%rd169, 0;
	mov.u64 	%rd168, %rd16;
$L__BB1_18:
	sub.s64 	%rd119, %rd168, %rd169;
	shr.s64 	%rd120, %rd119, 1;
	add.s64 	%rd121, %rd120, %rd169;
	shl.b64 	%rd122, %rd121, 2;
	add.s64 	%rd123, %rd2, %rd122;
	ld.global.u32 	%r61, [%rd123];
	setp.lt.u32 	%p25, %r61, %r22;
	add.s64 	%rd124, %rd121, 1;
	selp.b64 	%rd169, %rd124, %rd169, %p25;
	selp.b64 	%rd168, %rd168, %rd121, %p25;
	setp.lt.s64 	%p26, %rd169, %rd168;
	@%p26 bra 	$L__BB1_18;
	cvt.s64.s32 	%rd170, %rd169;
$L__BB1_20:
	mul.wide.s32 	%rd125, %r2, 8;
	add.s64 	%rd126, %rd1, %rd125;
	st.global.u64 	[%rd126], %rd170;
	add.s32 	%r2, %r2, %r3;
	setp.lt.u32 	%p27, %r2, %r46;
	@%p27 bra 	$L__BB1_16;
	bra.uni 	$L__BB1_50;
$L__BB1_21:
	cvt.u64.u32 	%rd17, %r45;
$L__BB1_22:
	setp.lt.s32 	%p28, %r45, 1;
	mul.wide.s32 	%rd128, %r2, 4;
	add.s64 	%rd129, %rd3, %rd128;
	ld.global.u32 	%r19, [%rd129];
	mov.b64 	%rd167, 0;
	@%p28 bra 	$L__BB1_26;
	mov.b64 	%rd166, 0;
	mov.u64 	%rd165, %rd17;
$L__BB1_24:
	sub.s64 	%rd131, %rd165, %rd166;
	shr.s64 	%rd132, %rd131, 1;
	add.s64 	%rd133, %rd132, %rd166;
	shl.b64 	%rd134, %rd133, 2;
	add.s64 	%rd135, %rd2, %rd134;
	ld.global.u32 	%r62, [%rd135];
	setp.lt.u32 	%p29, %r62, %r19;
	add.s64 	%rd136, %rd133, 1;
	selp.b64 	%rd166, %rd136, %rd166, %p29;
	selp.b64 	%rd165, %rd165, %rd133, %p29;
	setp.lt.s64 	%p30, %rd166, %rd165;
	@%p30 bra 	$L__BB1_24;
	cvt.s64.s32 	%rd167, %rd166;
$L__BB1_26:
	mul.wide.s32 	%rd137, %r2, 8;
	add.s64 	%rd138, %rd1, %rd137;
	st.global.u64 	[%rd138], %rd167;
	add.s32 	%r2, %r2, %r3;
	setp.lt.u32 	%p31, %r2, %r46;
	@%p31 bra 	$L__BB1_22;
	bra.uni 	$L__BB1_50;
$L__BB1_27:
	setp.ne.s16 	%p3, %rs2, 0;
	@%p3 bra 	$L__BB1_39;
	setp.eq.s16 	%p13, %rs3, 0;
	@%p13 bra 	$L__BB1_29;
	bra.uni 	$L__BB1_34;
$L__BB1_29:
	div.u32 	%r57, %r2, %r44;
	mul.lo.s32 	%r25, %r57, %r45;
	add.s32 	%r26, %r25, %r45;
	setp.ge.s32 	%p18, %r25, %r26;
	mov.u32 	%r77, %r25;
	@%p18 bra 	$L__BB1_33;
	mul.wide.s32 	%rd101, %r2, 4;
	add.s64 	%rd102, %rd3, %rd101;
	ld.global.u32 	%r27, [%rd102];
	cvt.s64.s32 	%rd172, %r25;
	cvt.s64.s32 	%rd171, %r26;
$L__BB1_31:
	sub.s64 	%rd103, %rd171, %rd172;
	shr.u64 	%rd104, %rd103, 1;
	add.s64 	%rd105, %rd104, %rd172;
	shl.b64 	%rd106, %rd105, 32;
	shr.s64 	%rd107, %rd106, 30;
	add.s64 	%rd108, %rd2, %rd107;
	ld.global.u32 	%r58, [%rd108];
	setp.gt.u32 	%p19, %r58, %r27;
	add.s64 	%rd109, %rd106, 4294967296;
	shr.s64 	%rd110, %rd109, 32;
	cvt.s64.s32 	%rd111, %rd105;
	selp.b64 	%rd172, %rd172, %rd110, %p19;
	selp.b64 	%rd171, %rd111, %rd171, %p19;
	setp.lt.s64 	%p20, %rd172, %rd171;
	@%p20 bra 	$L__BB1_31;
	cvt.u32.u64 	%r77, %rd172;
$L__BB1_33:
	sub.s32 	%r59, %r77, %r25;
	cvt.s64.s32 	%rd112, %r59;
	mul.wide.s32 	%rd113, %r2, 8;
	add.s64 	%rd114, %rd1, %rd113;
	st.global.u64 	[%rd114], %rd112;
	add.s32 	%r2, %r2, %r3;
	setp.lt.u32 	%p21, %r2, %r46;
	@%p21 bra 	$L__BB1_29;
	bra.uni 	$L__BB1_50;
$L__BB1_34:
	div.u32 	%r53, %r2, %r44;
	mul.lo.s32 	%r32, %r53, %r45;
	add.s32 	%r33, %r32, %r45;
	setp.ge.s32 	%p14, %r32, %r33;
	mov.u32 	%r79, %r32;
	@%p14 bra 	$L__BB1_38;
	rem.u32 	%r54, %r2, %r44;
	mul.wide.s32 	%rd87, %r54, 4;
	add.s64 	%rd88, %rd3, %rd87;
	ld.global.u32 	%r34, [%rd88];
	cvt.s64.s32 	%rd174, %r32;
	cvt.s64.s32 	%rd173, %r33;
$L__BB1_36:
	sub.s64 	%rd89, %rd173, %rd174;
	shr.u64 	%rd90, %rd89, 1;
	add.s64 	%rd91, %rd90, %rd174;
	shl.b64 	%rd92, %rd91, 32;
	shr.s64 	%rd93, %rd92, 30;
	add.s64 	%rd94, %rd2, %rd93;
	ld.global.u32 	%r55, [%rd94];
	setp.gt.u32 	%p15, %r55, %r34;
	add.s64 	%rd95, %rd92, 4294967296;
	shr.s64 	%rd96, %rd95, 32;
	cvt.s64.s32 	%rd97, %rd91;
	selp.b64 	%rd174, %rd174, %rd96, %p15;
	selp.b64 	%rd173, %rd97, %rd173, %p15;
	setp.lt.s64 	%p16, %rd174, %rd173;
	@%p16 bra 	$L__BB1_36;
	cvt.u32.u64 	%r79, %rd174;
$L__BB1_38:
	sub.s32 	%r56, %r79, %r32;
	cvt.s64.s32 	%rd98, %r56;
	mul.wide.s32 	%rd99, %r2, 8;
	add.s64 	%rd100, %rd1, %rd99;
	st.global.u64 	[%rd100], %rd98;
	add.s32 	%r2, %r2, %r3;
	setp.lt.u32 	%p17, %r2, %r46;
	@%p17 bra 	$L__BB1_34;
	bra.uni 	$L__BB1_50;
$L__BB1_39:
	setp.eq.s16 	%p4, %rs3, 0;
	@%p4 bra 	$L__BB1_45;
	cvt.u64.u32 	%rd42, %r45;
$L__BB1_41:
	setp.lt.s32 	%p5, %r45, 1;
	rem.u32 	%r50, %r2, %r44;
	mul.wide.s32 	%rd58, %r50, 4;
	add.s64 	%rd59, %rd3, %rd58;
	ld.global.u32 	%r42, [%rd59];
	mov.b64 	%rd180, 0;
	@%p5 bra 	$L__BB1_44;
	mov.b64 	%rd180, 0;
	mov.u64 	%rd178, %rd42;
$L__BB1_43:
	sub.s64 	%rd61, %rd178, %rd180;
	shr.u64 	%rd62, %rd61, 1;
	add.s64 	%rd63, %rd62, %rd180;
	shl.b64 	%rd64, %rd63, 32;
	shr.s64 	%rd65, %rd64, 30;
	add.s64 	%rd66, %rd2, %rd65;
	ld.global.u32 	%r51, [%rd66];
	setp.gt.u32 	%p6, %r51, %r42;
	add.s64 	%rd67, %rd64, 4294967296;
	shr.s64 	%rd68, %rd67, 32;
	cvt.s64.s32 	%rd69, %rd63;
	selp.b64 	%rd180, %rd180, %rd68, %p6;
	selp.b64 	%rd178, %rd69, %rd178, %p6;
	setp.lt.s64 	%p7, %rd180, %rd178;
	@%p7 bra 	$L__BB1_43;
$L__BB1_44:
	mul.wide.s32 	%rd70, %r2, 8;
	add.s64 	%rd71, %rd1, %rd70;
	st.global.u64 	[%rd71], %rd180;
	add.s32 	%r2, %r2, %r3;
	setp.lt.u32 	%p8, %r2, %r46;
	@%p8 bra 	$L__BB1_41;
	bra.uni 	$L__BB1_50;
$L__BB1_45:
	cvt.u64.u32 	%rd43, %r45;
$L__BB1_46:
	setp.lt.s32 	%p9, %r45, 1;
	mul.wide.s32 	%rd73, %r2, 4;
	add.s64 	%rd74, %rd3, %rd73;
	ld.global.u32 	%r39, [%rd74];
	mov.b64 	%rd177, 0;
	@%p9 bra 	$L__BB1_49;
	mov.b64 	%rd177, 0;
	mov.u64 	%rd175, %rd43;
$L__BB1_48:
	sub.s64 	%rd76, %rd175, %rd177;
	shr.u64 	%rd77, %rd76, 1;
	add.s64 	%rd78, %rd77, %rd177;
	shl.b64 	%rd79, %rd78, 32;
	shr.s64 	%rd80, %rd79, 30;
	add.s64 	%rd81, %rd2, %rd80;
	ld.global.u32 	%r52, [%rd81];
	setp.gt.u32 	%p10, %r52, %r39;
	add.s64 	%rd82, %rd79, 4294967296;
	shr.s64 	%rd83, %rd82, 32;
	cvt.s64.s32 	%rd84, %rd78;
	selp.b64 	%rd177, %rd177, %rd83, %p10;
	selp.b64 	%rd175, %rd84, %rd175, %p10;
	setp.lt.s64 	%p11, %rd177, %rd175;
	@%p11 bra 	$L__BB1_48;
$L__BB1_49:
	mul.wide.s32 	%rd85, %r2, 8;
	add.s64 	%rd86, %rd1, %rd85;
	st.global.u64 	[%rd86], %rd177;
	add.s32 	%r2, %r2, %r3;
	setp.lt.u32 	%p12, %r2, %r46;
	@%p12 bra 	$L__BB1_46;
$L__BB1_50:
	ret;

}
	// .globl	search_sorted_f32
.visible .entry search_sorted_f32(
	.param .u64 .ptr .align 1 search_sorted_f32_param_0,
	.param .u64 .ptr .align 1 search_sorted_f32_param_1,
	.param .u64 .ptr .align 1 search_sorted_f32_param_2,
	.param .u32 search_sorted_f32_param_3,
	.param .u32 search_sorted_f32_param_4,
	.param .u32 search_sorted_f32_param_5,
	.param .u8 search_sorted_f32_param_6,
	.param .u8 search_sorted_f32_param_7,
	.param .u8 search_sorted_f32_param_8
)
{
	.reg .pred 	%p<41>;
	.reg .b16 	%rs<4>;
	.reg .b32 	%r<66>;
	.reg .b32 	%f<17>;
	.reg .b64 	%rd<181>;

	ld.param.u64 	%rd54, [search_sorted_f32_param_0];
	ld.param.u64 	%rd55, [search_sorted_f32_param_1];
	ld.param.u64 	%rd56, [search_sorted_f32_param_2];
	ld.param.u32 	%r36, [search_sorted_f32_param_3];
	ld.param.u32 	%r37, [search_sorted_f32_param_4];
	ld.param.u32 	%r38, [search_sorted_f32_param_5];
	ld.param.s8 	%rs1, [search_sorted_f32_param_6];
	ld.param.s8 	%rs2, [search_sorted_f32_param_7];
	ld.param.s8 	%rs3, [search_sorted_f32_param_8];
	cvta.to.global.u64 	%rd1, %rd54;
	cvta.to.global.u64 	%rd2, %rd56;
	cvta.to.global.u64 	%rd3, %rd55;
	mov.u32 	%r39, %ctaid.x;
	mov.u32 	%r1, %ntid.x;
	mov.u32 	%r40, %tid.x;
	mad.lo.s32 	%r2, %r39, %r1, %r40;
	setp.ge.u32 	%p1, %r2, %r38;
	@%p1 bra 	$L__BB2_50;
	setp.ne.s16 	%p2, %rs1, 0;
	mov.u32 	%r41, %nctaid.x;
	mul.lo.s32 	%r3, %r1, %r41;
	@%p2 bra 	$L__BB2_27;
	setp.ne.s16 	%p22, %rs2, 0;
	@%p22 bra 	$L__BB2_14;
	setp.eq.s16 	%p32, %rs3, 0;
	@%p32 bra 	$L__BB2_4;
	bra.uni 	$L__BB2_9;
$L__BB2_4:
	div.u32 	%r52, %r2, %r36;
	mul.lo.s32 	%r5, %r52, %r37;
	add.s32 	%r6, %r5, %r37;
	setp.ge.s32 	%p37, %r5, %r6;
	mov.u32 	%r55, %r5;
	@%p37 bra 	$L__BB2_8;
	mul.wide.s32 	%rd150, %r2, 4;
	add.s64 	%rd151, %rd3, %rd150;
	ld.global.f32 	%f1, [%rd151];
	cvt.s64.s32 	%rd162, %r5;
	cvt.s64.s32 	%rd161, %r6;
$L__BB2_6:
	sub.s64 	%rd152, %rd161, %rd162;
	shr.s64 	%rd153, %rd152, 1;
	add.s64 	%rd154, %rd153, %rd162;
	shl.b64 	%rd155, %rd154, 2;
	add.s64 	%rd156, %rd2, %rd155;
	ld.global.f32 	%f16, [%rd156];
	setp.ltu.f32 	%p38, %f16, %f1;
	add.s64 	%rd157, %rd154, 1;
	selp.b64 	%rd162, %rd157, %rd162, %p38;
	selp.b64 	%rd161, %rd161, %rd154, %p38;
	setp.lt.s64 	%p39, %rd162, %rd161;
	@%p39 bra 	$L__BB2_6;
	cvt.u32.u64 	%r55, %rd162;
$L__BB2_8:
	sub.s32 	%r53, %r55, %r5;
	cvt.s64.s32 	%rd158, %r53;
	mul.wide.s32 	%rd159, %r2, 8;
	add.s64 	%rd160, %rd1, %rd159;
	st.global.u64 	[%rd160], %rd158;
	add.s32 	%r2, %r2, %r3;
	setp.lt.u32 	%p40, %r2, %r38;
	@%p40 bra 	$L__BB2_4;
	bra.uni 	$L__BB2_50;
$L__BB2_9:
	div.u32 	%r49, %r2, %r36;
	mul.lo.s32 	%r11, %r49, %r37;
	add.s32 	%r12, %r11, %r37;
	setp.ge.s32 	%p33, %r11, %r12;
	mov.u32 	%r57, %r11;
	@%p33 bra 	$L__BB2_13;
	rem.u32 	%r50, %r2, %r36;
	mul.wide.s32 	%rd139, %r50, 4;
	add.s64 	%rd140, %rd3, %rd139;
	ld.global.f32 	%f2, [%rd140];
	cvt.s64.s32 	%rd164, %r11;
	cvt.s64.s32 	%rd163, %r12;
$L__BB2_11:
	sub.s64 	%rd141, %rd163, %rd164;
	shr.s64 	%rd142, %rd141, 1;
	add.s64 	%rd143, %rd142, %rd164;
	shl.b64 	%rd144, %rd143, 2;
	add.s64 	%rd145, %rd2, %rd144;
	ld.global.f32 	%f15, [%rd145];
	setp.ltu.f32 	%p34, %f15, %f2;
	add.s64 	%rd146, %rd143, 1;
	selp.b64 	%rd164, %rd146, %rd164, %p34;
	selp.b64 	%rd163, %rd163, %rd143, %p34;
	setp.lt.s64 	%p35, %rd164, %rd163;
	@%p35 bra 	$L__BB2_11;
	cvt.u32.u64 	%r57, %rd164;
$L__BB2_13:
	sub.s32 	%r51, %r57, %r11;
	cvt.s64.s32 	%rd147, %r51;
	mul.wide.s32 	%rd148, %r2, 8;
	add.s64 	%rd149, %rd1, %rd148;
	st.global.u64 	[%rd149], %rd147;
	add.s32 	%r2, %r2, %r3;
	setp.lt.u32 	%p36, %r2, %r38;
	@%p36 bra 	$L__BB2_9;
	bra.uni 	$L__BB2_50;
$L__BB2_14:
	setp.eq.s16 	%p23, %rs3, 0;
	@%p23 bra 	$L__BB2_21;
	cvt.u64.u32 	%rd16, %r37;
$L__BB2_16:
	setp.lt.s32 	%p24, %r37, 1;
	rem.u32 	%r48, %r2, %r36;
	mul.wide.s32 	%rd116, %r48, 4;
	add.s64 	%rd117, %rd3, %rd116;
	ld.global.f32 	%f4, [%rd117];
	mov.b64 	%rd170, 0;
	@%p24 bra 	$L__BB2_20;
	mov.b64 	%rd169, 0;
	mov.u64 	%rd168, %rd16;
$L__BB2_18:
	sub.s64 	%rd119, %rd168, %rd169;
	shr.s64 	%rd120, %rd119, 1;
	add.s64 	%rd121, %rd120, %rd169;
	shl.b64 	%rd122, %rd121, 2;
	add.s64 	%rd123, %rd2, %rd122;
	ld.global.f32 	%f13, [%rd123];
	setp.ltu.f32 	%p25, %f13, %f4;
	add.s64 	%rd124, %rd121, 1;
	selp.b64 	%rd169, %rd124, %rd169, %p25;
	selp.b64 	%rd168, %rd168, %rd121, %p25;
	setp.lt.s64 	%p26, %rd169, %rd168;
	@%p26 bra 	$L__BB2_18;
	cvt.s64.s32 	%rd170, %rd169;
$L__BB2_20:
	mul.wide.s32 	%rd125, %r2, 8;
	add.s64 	%rd126, %rd1, %rd125;
	st.global.u64 	[%rd126], %rd170;
	add.s32 	%r2, %r2, %r3;
	setp.lt.u32 	%p27, %r2, %r38;
	@%p27 bra 	$L__BB2_16;
	bra.uni 	$L__BB2_50;
$L__BB2_21:
	cvt.u64.u32 	%rd17, %r37;
$L__BB2_22:
	setp.lt.s32 	%p28, %r37, 1;
	mul.wide.s32 	%rd128, %r2, 4;
	add.s64 	%rd129, %rd3, %rd128;
	ld.global.f32 	%f3, [%rd129];
	mov.b64 	%rd167, 0;
	@%p28 bra 	$L__BB2_26;
	mov.b64 	%rd166, 0;
	mov.u64 	%rd165, %rd17;
$L__BB2_24:
	sub.s64 	%rd131, %rd165, %rd166;
	shr.s64 	%rd132, %rd131, 1;
	add.s64 	%rd133, %rd132, %rd166;
	shl.b64 	%rd134, %rd133, 2;
	add.s64 	%rd135, %rd2, %rd134;
	ld.global.f32 	%f14, [%rd135];
	setp.ltu.f32 	%p29, %f14, %f3;
	add.s64 	%rd136, %rd133, 1;
	selp.b64 	%rd166, %rd136, %rd166, %p29;
	selp.b64 	%rd165, %rd165, %rd133, %p29;
	setp.lt.s64 	%p30, %rd166, %rd165;
	@%p30 bra 	$L__BB2_24;
	cvt.s64.s32 	%rd167, %rd166;
$L__BB2_26:
	mul.wide.s32 	%rd137, %r2, 8;
	add.s64 	%rd138, %rd1, %rd137;
	st.global.u64 	[%rd138], %rd167;
	add.s32 	%r2, %r2, %r3;
	setp.lt.u32 	%p31, %r2, %r38;
	@%p31 bra 	$L__BB2_22;
	bra.uni 	$L__BB2_50;
$L__BB2_27:
	setp.ne.s16 	%p3, %rs2, 0;
	@%p3 bra 	$L__BB2_39;
	setp.eq.s16 	%p13, %rs3, 0;
	@%p13 bra 	$L__BB2_29;
	bra.uni 	$L__BB2_34;
$L__BB2_29:
	div.u32 	%r46, %r2, %r36;
	mul.lo.s32 	%r21, %r46, %r37;
	add.s32 	%r22, %r21, %r37;
	setp.ge.s32 	%p18, %r21, %r22;
	mov.u32 	%r61, %r21;
	@%p18 bra 	$L__BB2_33;
	mul.wide.s32 	%rd101, %r2, 4;
	add.s64 	%rd102, %rd3, %rd101;
	ld.global.f32 	%f5, [%rd102];
	cvt.s64.s32 	%rd172, %r21;
	cvt.s64.s32 	%rd171, %r22;
$L__BB2_31:
	sub.s64 	%rd103, %rd171, %rd172;
	shr.u64 	%rd104, %rd103, 1;
	add.s64 	%rd105, %rd104, %rd172;
	shl.b64 	%rd106, %rd105, 32;
	shr.s64 	%rd107, %rd106, 30;
	add.s64 	%rd108, %rd2, %rd107;
	ld.global.f32 	%f12, [%rd108];
	setp.leu.f32 	%p19, %f12, %f5;
	add.s64 	%rd109, %rd106, 4294967296;
	shr.s64 	%rd110, %rd109, 32;
	cvt.s64.s32 	%rd111, %rd105;
	selp.b64 	%rd172, %rd110, %rd172, %p19;
	selp.b64 	%rd171, %rd171, %rd111, %p19;
	setp.lt.s64 	%p20, %rd172, %rd171;
	@%p20 bra 	$L__BB2_31;
	cvt.u32.u64 	%r61, %rd172;
$L__BB2_33:
	sub.s32 	%r47, %r61, %r21;
	cvt.s64.s32 	%rd112, %r47;
	mul.wide.s32 	%rd113, %r2, 8;
	add.s64 	%rd114, %rd1, %rd113;
	st.global.u64 	[%rd114], %rd112;
	add.s32 	%r2, %r2, %r3;
	setp.lt.u32 	%p21, %r2, %r38;
	@%p21 bra 	$L__BB2_29;
	bra.uni 	$L__BB2_50;
$L__BB2_34:
	div.u32 	%r43, %r2, %r36;
	mul.lo.s32 	%r27, %r43, %r37;
	add.s32 	%r28, %r27, %r37;
	setp.ge.s32 	%p14, %r27, %r28;
	mov.u32 	%r63, %r27;
	@%p14 bra 	$L__BB2_38;
	rem.u32 	%r44, %r2, %r36;
	mul.wide.s32 	%rd87, %r44, 4;
	add.s64 	%rd88, %rd3, %rd87;
	ld.global.f32 	%f6, [%rd88];
	cvt.s64.s32 	%rd174, %r27;
	cvt.s64.s32 	%rd173, %r28;
$L__BB2_36:
	sub.s64 	%rd89, %rd173, %rd174;
	shr.u64 	%rd90, %rd89, 1;
	add.s64 	%rd91, %rd90, %rd174;
	shl.b64 	%rd92, %rd91, 32;
	shr.s64 	%rd93, %rd92, 30;
	add.s64 	%rd94, %rd2, %rd93;
	ld.global.f32 	%f11, [%rd94];
	setp.leu.f32 	%p15, %f11, %f6;
	add.s64 	%rd95, %rd92, 4294967296;
	shr.s64 	%rd96, %rd95, 32;
	cvt.s64.s32 	%rd97, %rd91;
	selp.b64 	%rd174, %rd96, %rd174, %p15;
	selp.b64 	%rd173, %rd173, %rd97, %p15;
	setp.lt.s64 	%p16, %rd174, %rd173;
	@%p16 bra 	$L__BB2_36;
	cvt.u32.u64 	%r63, %rd174;
$L__BB2_38:
	sub.s32 	%r45, %r63, %r27;
	cvt.s64.s32 	%rd98, %r45;
	mul.wide.s32 	%rd99, %r2, 8;
	add.s64 	%rd100, %rd1, %rd99;
	st.global.u64 	[%rd100], %rd98;
	add.s32 	%r2, %r2, %r3;
	setp.lt.u32 	%p17, %r2, %r38;
	@%p17 bra 	$L__BB2_34;
	bra.uni 	$L__BB2_50;
$L__BB2_39:
	setp.eq.s16 	%p4, %rs3, 0;
	@%p4 bra 	$L__BB2_45;
	cvt.u64.u32 	%rd42, %r37;
$L__BB2_41:
	setp.lt.s32 	%p5, %r37, 1;
	rem.u32 	%r42, %r2, %r36;
	mul.wide.s32 	%rd58, %r42, 4;
	add.s64 	%rd59, %rd3, %rd58;
	ld.global.f32 	%f8, [%rd59];
	mov.b64 	%rd180, 0;
	@%p5 bra 	$L__BB2_44;
	mov.b64 	%rd180, 0;
	mov.u64 	%rd178, %rd42;
$L__BB2_43:
	sub.s64 	%rd61, %rd178, %rd180;
	shr.u64 	%rd62, %rd61, 1;
	add.s64 	%rd63, %rd62, %rd180;
	shl.b64 	%rd64, %rd63, 32;
	shr.s64 	%rd65, %rd64, 30;
	add.s64 	%rd66, %rd2, %rd65;
	ld.global.f32 	%f9, [%rd66];
	setp.leu.f32 	%p6, %f9, %f8;
	add.s64 	%rd67, %rd64, 4294967296;
	shr.s64 	%rd68, %rd67, 32;
	cvt.s64.s32 	%rd69, %rd63;
	selp.b64 	%rd180, %rd68, %rd180, %p6;
	selp.b64 	%rd178, %rd178, %rd69, %p6;
	setp.lt.s64 	%p7, %rd180, %rd178;
	@%p7 bra 	$L__BB2_43;
$L__BB2_44:
	mul.wide.s32 	%rd70, %r2, 8;
	add.s64 	%rd71, %rd1, %rd70;
	st.global.u64 	[%rd71], %rd180;
	add.s32 	%r2, %r2, %r3;
	setp.lt.u32 	%p8, %r2, %r38;
	@%p8 bra 	$L__BB2_41;
	bra.uni 	$L__BB2_50;
$L__BB2_45:
	cvt.u64.u32 	%rd43, %r37;
$L__BB2_46:
	setp.lt.s32 	%p9, %r37, 1;
	mul.wide.s32 	%rd73, %r2, 4;
	add.s64 	%rd74, %rd3, %rd73;
	ld.global.f32 	%f7, [%rd74];
	mov.b64 	%rd177, 0;
	@%p9 bra 	$L__BB2_49;
	mov.b64 	%rd177, 0;
	mov.u64 	%rd175, %rd43;
$L__BB2_48:
	sub.s64 	%rd76, %rd175, %rd177;
	shr.u64 	%rd77, %rd76, 1;
	add.s64 	%rd78, %rd77, %rd177;
	shl.b64 	%rd79, %rd78, 32;
	shr.s64 	%rd80, %rd79, 30;
	add.s64 	%rd81, %rd2, %rd80;
	ld.global.f32 	%f10, [%rd81];
	setp.leu.f32 	%p10, %f10, %f7;
	add.s64 	%rd82, %rd79, 4294967296;
	shr.s64 	%rd83, %rd82, 32;
	cvt.s64.s32 	%rd84, %rd78;
	selp.b64 	%rd177, %rd83, %rd177, %p10;
	selp.b64 	%rd175, %rd175, %rd84, %p10;
	setp.lt.s64 	%p11, %rd177, %rd175;
	@%p11 bra 	$L__BB2_48;
$L__BB2_49:
	mul.wide.s32 	%rd85, %r2, 8;
	add.s64 	%rd86, %rd1, %rd85;
	st.global.u64 	[%rd86], %rd177;
	add.s32 	%r2, %r2, %r3;
	setp.lt.u32 	%p12, %r2, %r38;
	@%p12 bra 	$L__BB2_46;
$L__BB2_50:
	ret;

}
	// .globl	search_sorted_f64
.visible .entry search_sorted_f64(
	.param .u64 .ptr .align 1 search_sorted_f64_param_0,
	.param .u64 .ptr .align 1 search_sorted_f64_param_1,
	.param .u64 .ptr .align 1 search_sorted_f64_param_2,
	.param .u32 search_sorted_f64_param_3,
	.param .u32 search_sorted_f64_param_4,
	.param .u32 search_sorted_f64_param_5,
	.param .u8 search_sorted_f64_param_6,
	.param .u8 search_sorted_f64_param_7,
	.param .u8 search_sorted_f64_param_8
)
{
	.reg .pred 	%p<41>;
	.reg .b16 	%rs<4>;
	.reg .b32 	%r<66>;
	.reg .b64 	%rd<181>;
	.reg .b64 	%fd<17>;

	ld.param.u64 	%rd58, [search_sorted_f64_param_0];
	ld.param.u64 	%rd59, [search_sorted_f64_param_1];
	ld.param.u64 	%rd60, [search_sorted_f64_param_2];
	ld.param.u32 	%r36, [search_sorted_f64_param_3];
	ld.param.u32 	%r37, [search_sorted_f64_param_4];
	ld.param.u32 	%r38, [search_sorted_f64_param_5];
	ld.param.s8 	%rs1, [search_sorted_f64_param_6];
	ld.param.s8 	%rs2, [search_sorted_f64_param_7];
	ld.param.s8 	%rs3, [search_sorted_f64_param_8];
	cvta.to.global.u64 	%rd1, %rd58;
	cvta.to.global.u64 	%rd2, %rd60;
	cvta.to.global.u64 	%rd3, %rd59;
	mov.u32 	%r39, %ctaid.x;
	mov.u32 	%r1, %ntid.x;
	mov.u32 	%r40, %tid.x;
	mad.lo.s32 	%r2, %r39, %r1, %r40;
	setp.ge.u32 	%p1, %r2, %r38;
	@%p1 bra 	$L__BB3_50;
	setp.ne.s16 	%p2, %rs1, 0;
	mov.u32 	%r41, %nctaid.x;
	mul.lo.s32 	%r3, %r1, %r41;
	@%p2 bra 	$L__BB3_27;
	setp.ne.s16 	%p22, %rs2, 0;
	@%p22 bra 	$L__BB3_14;
	setp.eq.s16 	%p32, %rs3, 0;
	@%p32 bra 	$L__BB3_4;
	bra.uni 	$L__BB3_9;
$L__BB3_4:
	div.u32 	%r52, %r2, %r36;
	mul.lo.s32 	%r5, %r52, %r37;
	add.s32 	%r6, %r5, %r37;
	setp.ge.s32 	%p37, %r5, %r6;
	mov.u32 	%r55, %r5;
	@%p37 bra 	$L__BB3_8;
	mul.wide.s32 	%rd150, %r2, 8;
	add.s64 	%rd151, %rd3, %rd150;
	ld.global.f64 	%fd1, [%rd151];
	cvt.s64.s32 	%rd162, %r5;
	cvt.s64.s32 	%rd161, %r6;
$L__BB3_6:
	sub.s64 	%rd152, %rd161, %rd162;
	shr.s64 	%rd153, %rd152, 1;
	add.s64 	%rd154, %rd153, %rd162;
	shl.b64 	%rd155, %rd154, 3;
	add.s64 	%rd156, %rd2, %rd155;
	ld.global.f64 	%fd16, [%rd156];
	setp.ltu.f64 	%p38, %fd16, %fd1;
	add.s64 	%rd157, %rd154, 1;
	selp.b64 	%rd162, %rd157, %rd162, %p38;
	selp.b64 	%rd161, %rd161, %rd154, %p38;
	setp.lt.s64 	%p39, %rd162, %rd161;
	@%p39 bra 	$L__BB3_6;
	cvt.u32.u64 	%r55, %rd162;
$L__BB3_8:
	sub.s32 	%r53, %r55, %r5;
	cvt.s64.s32 	%rd158, %r53;
	mul.wide.s32 	%rd159, %r2, 8;
	add.s64 	%rd160, %rd1, %rd159;
	st.global.u64 	[%rd160], %rd158;
	add.s32 	%r2, %r2, %r3;
	setp.lt.u32 	%p40, %r2, %r38;
	@%p40 bra 	$L__BB3_4;
	bra.uni 	$L__BB3_50;
$L__BB3_9:
	div.u32 	%r49, %r2, %r36;
	mul.lo.s32 	%r11, %r49, %r37;
	add.s32 	%r12, %r11, %r37;
	setp.ge.s32 	%p33, %r11, %r12;
	mov.u32 	%r57, %r11;
	@%p33 bra 	$L__BB3_13;
	rem.u32 	%r50, %r2, %r36;
	mul.wide.s32 	%rd139, %r50, 8;
	add.s64 	%rd140, %rd3, %rd139;
	ld.global.f64 	%fd2, [%rd140];
	cvt.s64.s32 	%rd164, %r11;
	cvt.s64.s32 	%rd163, %r12;
$L__BB3_11:
	sub.s64 	%rd141, %rd163, %rd164;
	shr.s64 	%rd142, %rd141, 1;
	add.s64 	%rd143, %rd142, %rd164;
	shl.b64 	%rd144, %rd143, 3;
	add.s64 	%rd145, %rd2, %rd144;
	ld.global.f64 	%fd15, [%rd145];
	setp.ltu.f64 	%p34, %fd15, %fd2;
	add.s64 	%rd146, %rd143, 1;
	selp.b64 	%rd164, %rd146, %rd164, %p34;
	selp.b64 	%rd163, %rd163, %rd143, %p34;
	setp.lt.s64 	%p35, %rd164, %rd163;
	@%p35 bra 	$L__BB3_11;
	cvt.u32.u64 	%r57, %rd164;
$L__BB3_13:
	sub.s32 	%r51, %r57, %r11;
	cvt.s64.s32 	%rd147, %r51;
	mul.wide.s32 	%rd148, %r2, 8;
	add.s64 	%rd149, %rd1, %rd148;
	st.global.u64 	[%rd149], %rd147;
	add.s32 	%r2, %r2, %r3;
	setp.lt.u32 	%p36, %r2, %r38;
	@%p36 bra 	$L__BB3_9;
	bra.uni 	$L__BB3_50;
$L__BB3_14:
	setp.eq.s16 	%p23, %rs3, 0;
	@%p23 bra 	$L__BB3_21;
	cvt.u64.u32 	%rd16, %r37;
$L__BB3_16:
	setp.lt.s32 	%p24, %r37, 1;
	rem.u32 	%r48, %r2, %r36;
	mul.wide.s32 	%rd118, %r48, 8;
	add.s64 	%rd25, %rd3, %rd118;
	mov.b64 	%rd170, 0;
	@%p24 bra 	$L__BB3_20;
	ld.global.f64 	%fd4, [%rd25];
	mov.b64 	%rd169, 0;
	mov.u64 	%rd168, %rd16;
$L__BB3_18:
	sub.s64 	%rd120, %rd168, %rd169;
	shr.s64 	%rd121, %rd120, 1;
	add.s64 	%rd122, %rd121, %rd169;
	shl.b64 	%rd123, %rd122, 3;
	add.s64 	%rd124, %rd2, %rd123;
	ld.global.f64 	%fd13, [%rd124];
	setp.ltu.f64 	%p25, %fd13, %fd4;
	add.s64 	%rd125, %rd122, 1;
	selp.b64 	%rd169, %rd125, %rd169, %p25;
	selp.b64 	%rd168, %rd168, %rd122, %p25;
	setp.lt.s64 	%p26, %rd169, %rd168;
	@%p26 bra 	$L__BB3_18;
	cvt.s64.s32 	%rd170, %rd169;
$L__BB3_20:
	mul.wide.s32 	%rd126, %r2, 8;
	add.s64 	%rd127, %rd1, %rd126;
	st.global.u64 	[%rd127], %rd170;
	add.s32 	%r2, %r2, %r3;
	setp.lt.u32 	%p27, %r2, %r38;
	@%p27 bra 	$L__BB3_16;
	bra.uni 	$L__BB3_50;
$L__BB3_21:
	cvt.u64.u32 	%rd17, %r37;
$L__BB3_22:
	setp.lt.s32 	%p28, %r37, 1;
	mul.wide.s32 	%rd129, %r2, 8;
	add.s64 	%rd18, %rd3, %rd129;
	mov.b64 	%rd167, 0;
	@%p28 bra 	$L__BB3_26;
	ld.global.f64 	%fd3, [%rd18];
	mov.b64 	%rd166, 0;
	mov.u64 	%rd165, %rd17;
$L__BB3_24:
	sub.s64 	%rd131, %rd165, %rd166;
	shr.s64 	%rd132, %rd131, 1;
	add.s64 	%rd133, %rd132, %rd166;
	shl.b64 	%rd134, %rd133, 3;
	add.s64 	%rd135, %rd2, %rd134;
	ld.global.f64 	%fd14, [%rd135];
	setp.ltu.f64 	%p29, %fd14, %fd3;
	add.s64 	%rd136, %rd133, 1;
	selp.b64 	%rd166, %rd136, %rd166, %p29;
	selp.b64 	%rd165, %rd165, %rd133, %p29;
	setp.lt.s64 	%p30, %rd166, %rd165;
	@%p30 bra 	$L__BB3_24;
	cvt.s64.s32 	%rd167, %rd166;
$L__BB3_26:
	add.s64 	%rd138, %rd1, %rd129;
	st.global.u64 	[%rd138], %rd167;
	add.s32 	%r2, %r2, %r3;
	setp.lt.u32 	%p31, %r2, %r38;
	@%p31 bra 	$L__BB3_22;
	bra.uni 	$L__BB3_50;
$L__BB3_27:
	setp.ne.s16 	%p3, %rs2, 0;
	@%p3 bra 	$L__BB3_39;
	setp.eq.s16 	%p13, %rs3, 0;
	@%p13 bra 	$L__BB3_29;
	bra.uni 	$L__BB3_34;
$L__BB3_29:
	div.u32 	%r46, %r2, %r36;
	mul.lo.s32 	%r21, %r46, %r37;
	add.s32 	%r22, %r21, %r37;
	setp.ge.s32 	%p18, %r21, %r22;
	mov.u32 	%r61, %r21;
	@%p18 bra 	$L__BB3_33;
	mul.wide.s32 	%rd103, %r2, 8;
	add.s64 	%rd104, %rd3, %rd103;
	ld.global.f64 	%fd5, [%rd104];
	cvt.s64.s32 	%rd172, %r21;
	cvt.s64.s32 	%rd171, %r22;
$L__BB3_31:
	sub.s64 	%rd105, %rd171, %rd172;
	shr.u64 	%rd106, %rd105, 1;
	add.s64 	%rd107, %rd106, %rd172;
	shl.b64 	%rd108, %rd107, 32;
	shr.s64 	%rd109, %rd108, 29;
	add.s64 	%rd110, %rd2, %rd109;
	ld.global.f64 	%fd12, [%rd110];
	setp.leu.f64 	%p19, %fd12, %fd5;
	add.s64 	%rd111, %rd108, 4294967296;
	shr.s64 	%rd112, %rd111, 32;
	cvt.s64.s32 	%rd113, %rd107;
	selp.b64 	%rd172, %rd112, %rd172, %p19;
	selp.b64 	%rd171, %rd171, %rd113, %p19;
	setp.lt.s64 	%p20, %rd172, %rd171;
	@%p20 bra 	$L__BB3_31;
	cvt.u32.u64 	%r61, %rd172;
$L__BB3_33:
	sub.s32 	%r47, %r61, %r21;
	cvt.s64.s32 	%rd114, %r47;
	mul.wide.s32 	%rd115, %r2, 8;
	add.s64 	%rd116, %rd1, %rd115;
	st.global.u64 	[%rd116], %rd114;
	add.s32 	%r2, %r2, %r3;
	setp.lt.u32 	%p21, %r2, %r38;
	@%p21 bra 	$L__BB3_29;
	bra.uni 	$L__BB3_50;
$L__BB3_34:
	div.u32 	%r43, %r2, %r36;
	mul.lo.s32 	%r27, %r43, %r37;
	add.s32 	%r28, %r27, %r37;
	setp.ge.s32 	%p14, %r27, %r28;
	mov.u32 	%r63, %r27;
	@%p14 bra 	$L__BB3_38;
	rem.u32 	%r44, %r2, %r36;
	mul.wide.s32 	%rd89, %r44, 8;
	add.s64 	%rd90, %rd3, %rd89;
	ld.global.f64 	%fd6, [%rd90];
	cvt.s64.s32 	%rd174, %r27;
	cvt.s64.s32 	%rd173, %r28;
$L__BB3_36:
	sub.s64 	%rd91, %rd173, %rd174;
	shr.u64 	%rd92, %rd91, 1;
	add.s64 	%rd93, %rd92, %rd174;
	shl.b64 	%rd94, %rd93, 32;
	shr.s64 	%rd95, %rd94, 29;
	add.s64 	%rd96, %rd2, %rd95;
	ld.global.f64 	%fd11, [%rd96];
	setp.leu.f64 	%p15, %fd11, %fd6;
	add.s64 	%rd97, %rd94, 4294967296;
	shr.s64 	%rd98, %rd97, 32;
	cvt.s64.s32 	%rd99, %rd93;
	selp.b64 	%rd174, %rd98, %rd174, %p15;
	selp.b64 	%rd173, %rd173, %rd99, %p15;
	setp.lt.s64 	%p16, %rd174, %rd173;
	@%p16 bra 	$L__BB3_36;
	cvt.u32.u64 	%r63, %rd174;
$L__BB3_38:
	sub.s32 	%r45, %r63, %r27;
	cvt.s64.s32 	%rd100, %r45;
	mul.wide.s32 	%rd101, %r2, 8;
	add.s64 	%rd102, %rd1, %rd101;
	st.global.u64 	[%rd102], %rd100;
	add.s32 	%r2, %r2, %r3;
	setp.lt.u32 	%p17, %r2, %r38;
	@%p17 bra 	$L__BB3_34;
	bra.uni 	$L__BB3_50;
$L__BB3_39:
	setp.eq.s16 	%p4, %rs3, 0;
	@%p4 bra 	$L__BB3_45;
	cvt.u64.u32 	%rd44, %r37;
$L__BB3_41:
	setp.lt.s32 	%p5, %r37, 1;
	rem.u32 	%r42, %r2, %r36;
	mul.wide.s32 	%rd62, %r42, 8;
	add.s64 	%rd52, %rd3, %rd62;
	mov.b64 	%rd180, 0;
	@%p5 bra 	$L__BB3_44;
	ld.global.f64 	%fd8, [%rd52];
	mov.b64 	%rd180, 0;
	mov.u64 	%rd178, %rd44;
$L__BB3_43:
	sub.s64 	%rd64, %rd178, %rd180;
	shr.u64 	%rd65, %rd64, 1;
	add.s64 	%rd66, %rd65, %rd180;
	shl.b64 	%rd67, %rd66, 32;
	shr.s64 	%rd68, %rd67, 29;
	add.s64 	%rd69, %rd2, %rd68;
	ld.global.f64 	%fd9, [%rd69];
	setp.leu.f64 	%p6, %fd9, %fd8;
	add.s64 	%rd70, %rd67, 4294967296;
	shr.s64 	%rd71, %rd70, 32;
	cvt.s64.s32 	%rd72, %rd66;
	selp.b64 	%rd180, %rd71, %rd180, %p6;
	selp.b64 	%rd178, %rd178, %rd72, %p6;
	setp.lt.s64 	%p7, %rd180, %rd178;
	@%p7 bra 	$L__BB3_43;
$L__BB3_44:
	mul.wide.s32 	%rd73, %r2, 8;
	add.s64 	%rd74, %rd1, %rd73;
	st.global.u64 	[%rd74], %rd180;
	add.s32 	%r2, %r2, %r3;
	setp.lt.u32 	%p8, %r2, %r38;
	@%p8 bra 	$L__BB3_41;
	bra.uni 	$L__BB3_50;
$L__BB3_45:
	cvt.u64.u32 	%rd45, %r37;
$L__BB3_46:
	setp.lt.s32 	%p9, %r37, 1;
	mul.wide.s32 	%rd76, %r2, 8;
	add.s64 	%rd46, %rd3, %rd76;
	mov.b64 	%rd177, 0;
	@%p9 bra 	$L__BB3_49;
	ld.global.f64 	%fd7, [%rd46];
	mov.b64 	%rd177, 0;
	mov.u64 	%rd175, %rd45;
$L__BB3_48:
	sub.s64 	%rd78, %rd175, %rd177;
	shr.u64 	%rd79, %rd78, 1;
	add.s64 	%rd80, %rd79, %rd177;
	shl.b64 	%rd81, %rd80, 32;
	shr.s64 	%rd82, %rd81, 29;
	add.s64 	%rd83, %rd2, %rd82;
	ld.global.f64 	%fd10, [%rd83];
	setp.leu.f64 	%p10, %fd10, %fd7;
	add.s64 	%rd84, %rd81, 4294967296;
	shr.s64 	%rd85, %rd84, 32;
	cvt.s64.s32 	%rd86, %rd80;
	selp.b64 	%rd177, %rd85, %rd177, %p10;
	selp.b64 	%rd175, %rd175, %rd86, %p10;
	setp.lt.s64 	%p11, %rd177, %rd175;
	@%p11 bra 	$L__BB3_48;
$L__BB3_49:
	add.s64 	%rd88, %rd1, %rd76;
	st.global.u64 	[%rd88], %rd177;
	add.s32 	%r2, %r2, %r3;
	setp.lt.u32 	%p12, %r2, %r38;
	@%p12 bra 	$L__BB3_46;
$L__BB3_50:
	ret;

}
	// .globl	search_sorted_i64
.visible .entry search_sorted_i64(
	.param .u64 .ptr .align 1 search_sorted_i64_param_0,
	.param .u64 .ptr .align 1 search_sorted_i64_param_1,
	.param .u64 .ptr .align 1 search_sorted_i64_param_2,
	.param .u32 search_sorted_i64_param_3,
	.param .u32 search_sorted_i64_param_4,
	.param .u32 search_sorted_i64_param_5,
	.param .u8 search_sorted_i64_param_6,
	.param .u8 search_sorted_i64_param_7,
	.param .u8 search_sorted_i64_param_8
)
{
	.reg .pred 	%p<41>;
	.reg .b16 	%rs<4>;
	.reg .b32 	%r<66>;
	.reg .b64 	%rd<197>;

	ld.param.u64 	%rd66, [search_sorted_i64_param_0];
	ld.param.u64 	%rd67, [search_sorted_i64_param_1];
	ld.param.u64 	%rd68, [search_sorted_i64_param_2];
	ld.param.u32 	%r36, [search_sorted_i64_param_3];
	ld.param.u32 	%r37, [search_sorted_i64_param_4];
	ld.param.u32 	%r38, [search_sorted_i64_param_5];
	ld.param.s8 	%rs1, [search_sorted_i64_param_6];
	ld.param.s8 	%rs2, [search_sorted_i64_param_7];
	ld.param.s8 	%rs3, [search_sorted_i64_param_8];
	cvta.to.global.u64 	%rd1, %rd66;
	cvta.to.global.u64 	%rd2, %rd68;
	cvta.to.global.u64 	%rd3, %rd67;
	mov.u32 	%r39, %ctaid.x;
	mov.u32 	%r1, %ntid.x;
	mov.u32 	%r40, %tid.x;
	mad.lo.s32 	%r2, %r39, %r1, %r40;
	setp.ge.u32 	%p1, %r2, %r38;
	@%p1 bra 	$L__BB4_50;
	setp.ne.s16 	%p2, %rs1, 0;
	mov.u32 	%r41, %nctaid.x;
	mul.lo.s32 	%r3, %r1, %r41;
	@%p2 bra 	$L__BB4_27;
	setp.ne.s16 	%p22, %rs2, 0;
	@%p22 bra 	$L__BB4_14;
	setp.eq.s16 	%p32, %rs3, 0;
	@%p32 bra 	$L__BB4_4;
	bra.uni 	$L__BB4_9;
$L__BB4_4:
	div.u32 	%r52, %r2, %r36;
	mul.lo.s32 	%r5, %r52, %r37;
	add.s32 	%r6, %r5, %r37;
	setp.ge.s32 	%p37, %r5, %r6;
	mov.u32 	%r55, %r5;
	@%p37 bra 	$L__BB4_8;
	mul.wide.s32 	%rd165, %r2, 8;
	add.s64 	%rd166, %rd3, %rd165;
	ld.global.u64 	%rd4, [%rd166];
	cvt.s64.s32 	%rd178, %r5;
	cvt.s64.s32 	%rd177, %r6;
$L__BB4_6:
	sub.s64 	%rd167, %rd177, %rd178;
	shr.s64 	%rd168, %rd167, 1;
	add.s64 	%rd169, %rd168, %rd178;
	shl.b64 	%rd170, %rd169, 3;
	add.s64 	%rd171, %rd2, %rd170;
	ld.global.u64 	%rd172, [%rd171];
	setp.lt.s64 	%p38, %rd172, %rd4;
	add.s64 	%rd173, %rd169, 1;
	selp.b64 	%rd178, %rd173, %rd178, %p38;
	selp.b64 	%rd177, %rd177, %rd169, %p38;
	setp.lt.s64 	%p39, %rd178, %rd177;
	@%p39 bra 	$L__BB4_6;
	cvt.u32.u64 	%r55, %rd178;
$L__BB4_8:
	sub.s32 	%r53, %r55, %r5;
	cvt.s64.s32 	%rd174, %r53;
	mul.wide.s32 	%rd175, %r2, 8;
	add.s64 	%rd176, %rd1, %rd175;
	st.global.u64 	[%rd176], %rd174;
	add.s32 	%r2, %r2, %r3;
	setp.lt.u32 	%p40, %r2, %r38;
	@%p40 bra 	$L__BB4_4;
	bra.uni 	$L__BB4_50;
$L__BB4_9:
	div.u32 	%r49, %r2, %r36;
	mul.lo.s32 	%r11, %r49, %r37;
	add.s32 	%r12, %r11, %r37;
	setp.ge.s32 	%p33, %r11, %r12;
	mov.u32 	%r57, %r11;
	@%p33 bra 	$L__BB4_13;
	rem.u32 	%r50, %r2, %r36;
	mul.wide.s32 	%rd153, %r50, 8;
	add.s64 	%rd154, %rd3, %rd153;
	ld.global.u64 	%rd11, [%rd154];
	cvt.s64.s32 	%rd180, %r11;
	cvt.s64.s32 	%rd179, %r12;
$L__BB4_11:
	sub.s64 	%rd155, %rd179, %rd180;
	shr.s64 	%rd156, %rd155, 1;
	add.s64 	%rd157, %rd156, %rd180;
	shl.b64 	%rd158, %rd157, 3;
	add.s64 	%rd159, %rd2, %rd158;
	ld.global.u64 	%rd160, [%rd159];
	setp.lt.s64 	%p34, %rd160, %rd11;
	add.s64 	%rd161, %rd157, 1;
	selp.b64 	%rd180, %rd161, %rd180, %p34;
	selp.b64 	%rd179, %rd179, %rd157, %p34;
	setp.lt.s64 	%p35, %rd180, %rd179;
	@%p35 bra 	$L__BB4_11;
	cvt.u32.u64 	%r57, %rd180;
$L__BB4_13:
	sub.s32 	%r51, %r57, %r11;
	cvt.s64.s32 	%rd162, %r51;
	mul.wide.s32 	%rd163, %r2, 8;
	add.s64 	%rd164, %rd1, %rd163;
	st.global.u64 	[%rd164], %rd162;
	add.s32 	%r2, %r2, %r3;
	setp.lt.u32 	%p36, %r2, %r38;
	@%p36 bra 	$L__BB4_9;
	bra.uni 	$L__BB4_50;
$L__BB4_14:
	setp.eq.s16 	%p23, %rs3, 0;
	@%p23 bra 	$L__BB4_21;
	cvt.u64.u32 	%rd18, %r37;
$L__BB4_16:
	setp.lt.s32 	%p24, %r37, 1;
	rem.u32 	%r48, %r2, %r36;
	mul.wide.s32 	%rd130, %r48, 8;
	add.s64 	%rd28, %rd3, %rd130;
	mov.b64 	%rd186, 0;
	@%p24 bra 	$L__BB4_20;
	ld.global.u64 	%rd29, [%rd28];
	mov.b64 	%rd185, 0;
	mov.u64 	%rd184, %rd18;
$L__BB4_18:
	sub.s64 	%rd132, %rd184, %rd185;
	shr.s64 	%rd133, %rd132, 1;
	add.s64 	%rd134, %rd133, %rd185;
	shl.b64 	%rd135, %rd134, 3;
	add.s64 	%rd136, %rd2, %rd135;
	ld.global.u64 	%rd137, [%rd136];
	setp.lt.s64 	%p25, %rd137, %rd29;
	add.s64 	%rd138, %rd134, 1;
	selp.b64 	%rd185, %rd138, %rd185, %p25;
	selp.b64 	%rd184, %rd184, %rd134, %p25;
	setp.lt.s64 	%p26, %rd185, %rd184;
	@%p26 bra 	$L__BB4_18;
	cvt.s64.s32 	%rd186, %rd185;
$L__BB4_20:
	mul.wide.s32 	%rd139, %r2, 8;
	add.s64 	%rd140, %rd1, %rd139;
	st.global.u64 	[%rd140], %rd186;
	add.s32 	%r2, %r2, %r3;
	setp.lt.u32 	%p27, %r2, %r38;
	@%p27 bra 	$L__BB4_16;
	bra.uni 	$L__BB4_50;
$L__BB4_21:
	cvt.u64.u32 	%rd19, %r37;
$L__BB4_22:
	setp.lt.s32 	%p28, %r37, 1;
	mul.wide.s32 	%rd142, %r2, 8;
	add.s64 	%rd20, %rd3, %rd142;
	mov.b64 	%rd183, 0;
	@%p28 bra 	$L__BB4_26;
	ld.global.u64 	%rd21, [%rd20];
	mov.b64 	%rd182, 0;
	mov.u64 	%rd181, %rd19;
$L__BB4_24:
	sub.s64 	%rd144, %rd181, %rd182;
	shr.s64 	%rd145, %rd144, 1;
	add.s64 	%rd146, %rd145, %rd182;
	shl.b64 	%rd147, %rd146, 3;
	add.s64 	%rd148, %rd2, %rd147;
	ld.global.u64 	%rd149, [%rd148];
	setp.lt.s64 	%p29, %rd149, %rd21;
	add.s64 	%rd150, %rd146, 1;
	selp.b64 	%rd182, %rd150, %rd182, %p29;
	selp.b64 	%rd181, %rd181, %rd146, %p29;
	setp.lt.s64 	%p30, %rd182, %rd181;
	@%p30 bra 	$L__BB4_24;
	cvt.s64.s32 	%rd183, %rd182;
$L__BB4_26:
	add.s64 	%rd152, %rd1, %rd142;
	st.global.u64 	[%rd152], %rd183;
	add.s32 	%r2, %r2, %r3;
	setp.lt.u32 	%p31, %r2, %r38;
	@%p31 bra 	$L__BB4_22;
	bra.uni 	$L__BB4_50;
$L__BB4_27:
	setp.ne.s16 	%p3, %rs2, 0;
	@%p3 bra 	$L__BB4_39;
	setp.eq.s16 	%p13, %rs3, 0;
	@%p13 bra 	$L__BB4_29;
	bra.uni 	$L__BB4_34;
$L__BB4_29:
	div.u32 	%r46, %r2, %r36;
	mul.lo.s32 	%r21, %r46, %r37;
	add.s32 	%r22, %r21, %r37;
	setp.ge.s32 	%p18, %r21, %r22;
	mov.u32 	%r61, %r21;
	@%p18 bra 	$L__BB4_33;
	mul.wide.s32 	%rd114, %r2, 8;
	add.s64 	%rd115, %rd3, %rd114;
	ld.global.u64 	%rd36, [%rd115];
	cvt.s64.s32 	%rd188, %r21;
	cvt.s64.s32 	%rd187, %r22;
$L__BB4_31:
	sub.s64 	%rd116, %rd187, %rd188;
	shr.u64 	%rd117, %rd116, 1;
	add.s64 	%rd118, %rd117, %rd188;
	shl.b64 	%rd119, %rd118, 32;
	shr.s64 	%rd120, %rd119, 29;
	add.s64 	%rd121, %rd2, %rd120;
	ld.global.u64 	%rd122, [%rd121];
	setp.gt.s64 	%p19, %rd122, %rd36;
	add.s64 	%rd123, %rd119, 4294967296;
	shr.s64 	%rd124, %rd123, 32;
	cvt.s64.s32 	%rd125, %rd118;
	selp.b64 	%rd188, %rd188, %rd124, %p19;
	selp.b64 	%rd187, %rd125, %rd187, %p19;
	setp.lt.s64 	%p20, %rd188, %rd187;
	@%p20 bra 	$L__BB4_31;
	cvt.u32.u64 	%r61, %rd188;
$L__BB4_33:
	sub.s32 	%r47, %r61, %r21;
	cvt.s64.s32 	%rd126, %r47;
	mul.wide.s32 	%rd127, %r2, 8;
	add.s64 	%rd128, %rd1, %rd127;
	st.global.u64 	[%rd128], %rd126;
	add.s32 	%r2, %r2, %r3;
	setp.lt.u32 	%p21, %r2, %r38;
	@%p21 bra 	$L__BB4_29;
	bra.uni 	$L__BB4_50;
$L__BB4_34:
	div.u32 	%r43, %r2, %r36;
	mul.lo.s32 	%r27, %r43, %r37;
	add.s32 	%r28, %r27, %r37;
	setp.ge.s32 	%p14, %r27, %r28;
	mov.u32 	%r63, %r27;
	@%p14 bra 	$L__BB4_38;
	rem.u32 	%r44, %r2, %r36;
	mul.wide.s32 	%rd99, %r44, 8;
	add.s64 	%rd100, %rd3, %rd99;
	ld.global.u64 	%rd43, [%rd100];
	cvt.s64.s32 	%rd190, %r27;
	cvt.s64.s32 	%rd189, %r28;
$L__BB4_36:
	sub.s64 	%rd101, %rd189, %rd190;
	shr.u64 	%rd102, %rd101, 1;
	add.s64 	%rd103, %rd102, %rd190;
	shl.b64 	%rd104, %rd103, 32;
	shr.s64 	%rd105, %rd104, 29;
	add.s64 	%rd106, %rd2, %rd105;
	ld.global.u64 	%rd107, [%rd106];
	setp.gt.s64 	%p15, %rd107, %rd43;
	add.s64 	%rd108, %rd104, 4294967296;
	shr.s64 	%rd109, %rd108, 32;
	cvt.s64.s32 	%rd110, %rd103;
	selp.b64 	%rd190, %rd190, %rd109, %p15;
	selp.b64 	%rd189, %rd110, %rd189, %p15;
	setp.lt.s64 	%p16, %rd190, %rd189;
	@%p16 bra 	$L__BB4_36;
	cvt.u32.u64 	%r63, %rd190;
$L__BB4_38:
	sub.s32 	%r45, %r63, %r27;
	cvt.s64.s32 	%rd111, %r45;
	mul.wide.s32 	%rd112, %r2, 8;
	add.s64 	%rd113, %rd1, %rd112;
	st.global.u64 	[%rd113], %rd111;
	add.s32 	%r2, %r2, %r3;
	setp.lt.u32 	%p17, %r2, %r38;
	@%p17 bra 	$L__BB4_34;
	bra.uni 	$L__BB4_50;
$L__BB4_39:
	setp.eq.s16 	%p4, %rs3, 0;
	@%p4 bra 	$L__BB4_45;
	cvt.u64.u32 	%rd50, %r37;
$L__BB4_41:
	setp.lt.s32 	%p5, %r37, 1;
	rem.u32 	%r42, %r2, %r36;
	mul.wide.s32 	%rd70, %r42, 8;
	add.s64 	%rd59, %rd3, %rd70;
	mov.b64 	%rd196, 0;
	@%p5 bra 	$L__BB4_44;
	ld.global.u64 	%rd60, [%rd59];
	mov.b64 	%rd196, 0;
	mov.u64 	%rd194, %rd50;
$L__BB4_43:
	sub.s64 	%rd72, %rd194, %rd196;
	shr.u64 	%rd73, %rd72, 1;
	add.s64 	%rd74, %rd73, %rd196;
	shl.b64 	%rd75, %rd74, 32;
	shr.s64 	%rd76, %rd75, 29;
	add.s64 	%rd77, %rd2, %rd76;
	ld.global.u64 	%rd78, [%rd77];
	setp.gt.s64 	%p6, %rd78, %rd60;
	add.s64 	%rd79, %rd75, 4294967296;
	shr.s64 	%rd80, %rd79, 32;
	cvt.s64.s32 	%rd81, %rd74;
	selp.b64 	%rd196, %rd196, %rd80, %p6;
	selp.b64 	%rd194, %rd81, %rd194, %p6;
	setp.lt.s64 	%p7, %rd196, %rd194;
	@%p7 bra 	$L__BB4_43;
$L__BB4_44:
	mul.wide.s32 	%rd82, %r2, 8;
	add.s64 	%rd83, %rd1, %rd82;
	st.global.u64 	[%rd83], %rd196;
	add.s32 	%r2, %r2, %r3;
	setp.lt.u32 	%p8, %r2, %r38;
	@%p8 bra 	$L__BB4_41;
	bra.uni 	$L__BB4_50;
$L__BB4_45:
	cvt.u64.u32 	%rd51, %r37;
$L__BB4_46:
	setp.lt.s32 	%p9, %r37, 1;
	mul.wide.s32 	%rd85, %r2, 8;
	add.s64 	%rd52, %rd3, %rd85;
	mov.b64 	%rd193, 0;
	@%p9 bra 	$L__BB4_49;
	ld.global.u64 	%rd53, [%rd52];
	mov.b64 	%rd193, 0;
	mov.u64 	%rd191, %rd51;
$L__BB4_48:
	sub.s64 	%rd87, %rd191, %rd193;
	shr.u64 	%rd88, %rd87, 1;
	add.s64 	%rd89, %rd88, %rd193;
	shl.b64 	%rd90, %rd89, 32;
	shr.s64 	%rd91, %rd90, 29;
	add.s64 	%rd92, %rd2, %rd91;
	ld.global.u64 	%rd93, [%rd92];
	setp.gt.s64 	%p10, %rd93, %rd53;
	add.s64 	%rd94, %rd90, 4294967296;
	shr.s64 	%rd95, %rd94, 32;
	cvt.s64.s32 	%rd96, %rd89;
	selp.b64 	%rd193, %rd193, %rd95, %p10;
	selp.b64 	%rd191, %rd96, %rd191, %p10;
	setp.lt.s64 	%p11, %rd193, %rd191;
	@%p11 bra 	$L__BB4_48;
$L__BB4_49:
	add.s64 	%rd98, %rd1, %rd85;
	st.global.u64 	[%rd98], %rd193;
	add.s32 	%r2, %r2, %r3;
	setp.lt.u32 	%p12, %r2, %r38;
	@%p12 bra 	$L__BB4_46;
$L__BB4_50:
	ret;

}
	// .globl	search_sorted_f16
.visible .entry search_sorted_f16(
	.param .u64 .ptr .align 1 search_sorted_f16_param_0,
	.param .u64 .ptr .align 1 search_sorted_f16_param_1,
	.param .u64 .ptr .align 1 search_sorted_f16_param_2,
	.param .u32 search_sorted_f16_param_3,
	.param .u32 search_sorted_f16_param_4,
	.param .u32 search_sorted_f16_param_5,
	.param .u8 search_sorted_f16_param_6,
	.param .u8 search_sorted_f16_param_7,
	.param .u8 search_sorted_f16_param_8
)
{
	.reg .pred 	%p<41>;
	.reg .b16 	%rs<36>;
	.reg .b32 	%r<66>;
	.reg .b64 	%rd<181>;

	ld.param.u64 	%rd54, [search_sorted_f16_param_0];
	ld.param.u64 	%rd55, [search_sorted_f16_param_1];
	ld.param.u64 	%rd56, [search_sorted_f16_param_2];
	ld.param.u32 	%r36, [search_sorted_f16_param_3];
	ld.param.u32 	%r37, [search_sorted_f16_param_4];
	ld.param.u32 	%r38, [search_sorted_f16_param_5];
	ld.param.s8 	%rs9, [search_sorted_f16_param_6];
	ld.param.s8 	%rs10, [search_sorted_f16_param_7];
	ld.param.s8 	%rs11, [search_sorted_f16_param_8];
	cvta.to.global.u64 	%rd1, %rd54;
	cvta.to.global.u64 	%rd2, %rd56;
	cvta.to.global.u64 	%rd3, %rd55;
	mov.u32 	%r39, %ctaid.x;
	mov.u32 	%r1, %ntid.x;
	mov.u32 	%r40, %tid.x;
	mad.lo.s32 	%r2, %r39, %r1, %r40;
	setp.ge.u32 	%p1, %r2, %r38;
	@%p1 bra 	$L__BB5_50;
	setp.ne.s16 	%p2, %rs9, 0;
	mov.u32 	%r41, %nctaid.x;
	mul.lo.s32 	%r3, %r1, %r41;
	@%p2 bra 	$L__BB5_27;
	setp.ne.s16 	%p22, %rs10, 0;
	@%p22 bra 	$L__BB5_14;
	setp.eq.s16 	%p32, %rs11, 0;
	@%p32 bra 	$L__BB5_4;
	bra.uni 	$L__BB5_9;
$L__BB5_4:
	div.u32 	%r52, %r2, %r36;
	mul.lo.s32 	%r5, %r52, %r37;
	add.s32 	%r6, %r5, %r37;
	setp.ge.s32 	%p37, %r5, %r6;
	mov.u32 	%r55, %r5;
	@%p37 bra 	$L__BB5_8;
	mul.wide.s32 	%rd150, %r2, 2;
	add.s64 	%rd151, %rd3, %rd150;
	ld.global.u16 	%rs1, [%rd151];
	cvt.s64.s32 	%rd162, %r5;
	cvt.s64.s32 	%rd161, %r6;
$L__BB5_6:
	sub.s64 	%rd152, %rd161, %rd162;
	shr.s64 	%rd153, %rd152, 1;
	add.s64 	%rd154, %rd153, %rd162;
	shl.b64 	%rd155, %rd154, 1;
	add.s64 	%rd156, %rd2, %rd155;
	ld.global.u16 	%rs34, [%rd156];
	// begin inline asm
	{ .reg .pred __$temp3;
  setp.ge.f16  __$temp3, %rs34, %rs1;
  selp.u16 %rs33, 1, 0, __$temp3;}
	// end inline asm
	setp.eq.s16 	%p38, %rs33, 0;
	add.s64 	%rd157, %rd154, 1;
	selp.b64 	%rd162, %rd157, %rd162, %p38;
	selp.b64 	%rd161, %rd161, %rd154, %p38;
	setp.lt.s64 	%p39, %rd162, %rd161;
	@%p39 bra 	$L__BB5_6;
	cvt.u32.u64 	%r55, %rd162;
$L__BB5_8:
	sub.s32 	%r53, %r55, %r5;
	cvt.s64.s32 	%rd158, %r53;
	mul.wide.s32 	%rd159, %r2, 8;
	add.s64 	%rd160, %rd1, %rd159;
	st.global.u64 	[%rd160], %rd158;
	add.s32 	%r2, %r2, %r3;
	setp.lt.u32 	%p40, %r2, %r38;
	@%p40 bra 	$L__BB5_4;
	bra.uni 	$L__BB5_50;
$L__BB5_9:
	div.u32 	%r49, %r2, %r36;
	mul.lo.s32 	%r11, %r49, %r37;
	add.s32 	%r12, %r11, %r37;
	setp.ge.s32 	%p33, %r11, %r12;
	mov.u32 	%r57, %r11;
	@%p33 bra 	$L__BB5_13;
	rem.u32 	%r50, %r2, %r36;
	mul.wide.s32 	%rd139, %r50, 2;
	add.s64 	%rd140, %rd3, %rd139;
	ld.global.u16 	%rs2, [%rd140];
	cvt.s64.s32 	%rd164, %r11;
	cvt.s64.s32 	%rd163, %r12;
$L__BB5_11:
	sub.s64 	%rd141, %rd163, %rd164;
	shr.s64 	%rd142, %rd141, 1;
	add.s64 	%rd143, %rd142, %rd164;
	shl.b64 	%rd144, %rd143, 1;
	add.s64 	%rd145, %rd2, %rd144;
	ld.global.u16 	%rs31, [%rd145];
	// begin inline asm
	{ .reg .pred __$temp3;
  setp.ge.f16  __$temp3, %rs31, %rs2;
  selp.u16 %rs30, 1, 0, __$temp3;}
	// end inline asm
	setp.eq.s16 	%p34, %rs30, 0;
	add.s64 	%rd146, %rd143, 1;
	selp.b64 	%rd164, %rd146, %rd164, %p34;
	selp.b64 	%rd163, %rd163, %rd143, %p34;
	setp.lt.s64 	%p35, %rd164, %rd163;
	@%p35 bra 	$L__BB5_11;
	cvt.u32.u64 	%r57, %rd164;
$L__BB5_13:
	sub.s32 	%r51, %r57, %r11;
	cvt.s64.s32 	%rd147, %r51;
	mul.wide.s32 	%rd148, %r2, 8;
	add.s64 	%rd149, %rd1, %rd148;
	st.global.u64 	[%rd149], %rd147;
	add.s32 	%r2, %r2, %r3;
	setp.lt.u32 	%p36, %r2, %r38;
	@%p36 bra 	$L__BB5_9;
	bra.uni 	$L__BB5_50;
$L__BB5_14:
	setp.eq.s16 	%p23, %rs11, 0;
	@%p23 bra 	$L__BB5_21;
	cvt.u64.u32 	%rd16, %r37;
$L__BB5_16:
	setp.lt.s32 	%p24, %r37, 1;
	rem.u32 	%r48, %r2, %r36;
	mul.wide.s32 	%rd116, %r48, 2;
	add.s64 	%rd117, %rd3, %rd116;
	ld.global.u16 	%rs4, [%rd117];
	mov.b64 	%rd170, 0;
	@%p24 bra 	$L__BB5_20;
	mov.b64 	%rd169, 0;
	mov.u64 	%rd168, %rd16;
$L__BB5_18:
	sub.s64 	%rd119, %rd168, %rd169;
	shr.s64 	%rd120, %rd119, 1;
	add.s64 	%rd121, %rd120, %rd169;
	shl.b64 	%rd122, %rd121, 1;
	add.s64 	%rd123, %rd2, %rd122;
	ld.global.u16 	%rs25, [%rd123];
	// begin inline asm
	{ .reg .pred __$temp3;
  setp.ge.f16  __$temp3, %rs25, %rs4;
  selp.u16 %rs24, 1, 0, __$temp3;}
	// end inline asm
	setp.eq.s16 	%p25, %rs24, 0;
	add.s64 	%rd124, %rd121, 1;
	selp.b64 	%rd169, %rd124, %rd169, %p25;
	selp.b64 	%rd168, %rd168, %rd121, %p25;
	setp.lt.s64 	%p26, %rd169, %rd168;
	@%p26 bra 	$L__BB5_18;
	cvt.s64.s32 	%rd170, %rd169;
$L__BB5_20:
	mul.wide.s32 	%rd125, %r2, 8;
	add.s64 	%rd126, %rd1, %rd125;
	st.global.u64 	[%rd126], %rd170;
	add.s32 	%r2, %r2, %r3;
	setp.lt.u32 	%p27, %r2, %r38;
	@%p27 bra 	$L__BB5_16;
	bra.uni 	$L__BB5_50;
$L__BB5_21:
	cvt.u64.u32 	%rd17, %r37;
$L__BB5_22:
	setp.lt.s32 	%p28, %r37, 1;
	mul.wide.s32 	%rd128, %r2, 2;
	add.s64 	%rd129, %rd3, %rd128;
	ld.global.u16 	%rs3, [%rd129];
	mov.b64 	%rd167, 0;
	@%p28 bra 	$L__BB5_26;
	mov.b64 	%rd166, 0;
	mov.u64 	%rd165, %rd17;
$L__BB5_24:
	sub.s64 	%rd131, %rd165, %rd166;
	shr.s64 	%rd132, %rd131, 1;
	add.s64 	%rd133, %rd132, %rd166;
	shl.b64 	%rd134, %rd133, 1;
	add.s64 	%rd135, %rd2, %rd134;
	ld.global.u16 	%rs28, [%rd135];
	// begin inline asm
	{ .reg .pred __$temp3;
  setp.ge.f16  __$temp3, %rs28, %rs3;
  selp.u16 %rs27, 1, 0, __$temp3;}
	// end inline asm
	setp.eq.s16 	%p29, %rs27, 0;
	add.s64 	%rd136, %rd133, 1;
	selp.b64 	%rd166, %rd136, %rd166, %p29;
	selp.b64 	%rd165, %rd165, %rd133, %p29;
	setp.lt.s64 	%p30, %rd166, %rd165;
	@%p30 bra 	$L__BB5_24;
	cvt.s64.s32 	%rd167, %rd166;
$L__BB5_26:
	mul.wide.s32 	%rd137, %r2, 8;
	add.s64 	%rd138, %rd1, %rd137;
	st.global.u64 	[%rd138], %rd167;
	add.s32 	%r2, %r2, %r3;
	setp.lt.u32 	%p31, %r2, %r38;
	@%p31 bra 	$L__BB5_22;
	bra.uni 	$L__BB5_50;
$L__BB5_27:
	setp.ne.s16 	%p3, %rs10, 0;
	@%p3 bra 	$L__BB5_39;
	setp.eq.s16 	%p13, %rs11, 0;
	@%p13 bra 	$L__BB5_29;
	bra.uni 	$L__BB5_34;
$L__BB5_29:
	div.u32 	%r46, %r2, %r36;
	mul.lo.s32 	%r21, %r46, %r37;
	add.s32 	%r22, %r21, %r37;
	setp.ge.s32 	%p18, %r21, %r22;
	mov.u32 	%r61, %r21;
	@%p18 bra 	$L__BB5_33;
	mul.wide.s32 	%rd101, %r2, 2;
	add.s64 	%rd102, %rd3, %rd101;
	ld.global.u16 	%rs5, [%rd102];
	cvt.s64.s32 	%rd172, %r21;
	cvt.s64.s32 	%rd171, %r22;
$L__BB5_31:
	sub.s64 	%rd103, %rd171, %rd172;
	shr.u64 	%rd104, %rd103, 1;
	add.s64 	%rd105, %rd104, %rd172;
	shl.b64 	%rd106, %rd105, 32;
	shr.s64 	%rd107, %rd106, 31;
	add.s64 	%rd108, %rd2, %rd107;
	ld.global.u16 	%rs22, [%rd108];
	// begin inline asm
	{ .reg .pred __$temp3;
  setp.gt.f16  __$temp3, %rs22, %rs5;
  selp.u16 %rs21, 1, 0, __$temp3;}
	// end inline asm
	setp.eq.s16 	%p19, %rs21, 0;
	add.s64 	%rd109, %rd106, 4294967296;
	shr.s64 	%rd110, %rd109, 32;
	cvt.s64.s32 	%rd111, %rd105;
	selp.b64 	%rd172, %rd110, %rd172, %p19;
	selp.b64 	%rd171, %rd171, %rd111, %p19;
	setp.lt.s64 	%p20, %rd172, %rd171;
	@%p20 bra 	$L__BB5_31;
	cvt.u32.u64 	%r61, %rd172;
$L__BB5_33:
	sub.s32 	%r47, %r61, %r21;
	cvt.s64.s32 	%rd112, %r47;
	mul.wide.s32 	%rd113, %r2, 8;
	add.s64 	%rd114, %rd1, %rd113;
	st.global.u64 	[%rd114], %rd112;
	add.s32 	%r2, %r2, %r3;
	setp.lt.u32 	%p21, %r2, %r38;
	@%p21 bra 	$L__BB5_29;
	bra.uni 	$L__BB5_50;
$L__BB5_34:
	div.u32 	%r43, %r2, %r36;
	mul.lo.s32 	%r27, %r43, %r37;
	add.s32 	%r28, %r27, %r37;
	setp.ge.s32 	%p14, %r27, %r28;
	mov.u32 	%r63, %r27;
	@%p14 bra 	$L__BB5_38;
	rem.u32 	%r44, %r2, %r36;
	mul.wide.s32 	%rd87, %r44, 2;
	add.s64 	%rd88, %rd3, %rd87;
	ld.global.u16 	%rs6, [%rd88];
	cvt.s64.s32 	%rd174, %r27;
	cvt.s64.s32 	%rd173, %r28;
$L__BB5_36:
	sub.s64 	%rd89, %rd173, %rd174;
	shr.u64 	%rd90, %rd89, 1;
	add.s64 	%rd91, %rd90, %rd174;
	shl.b64 	%rd92, %rd91, 32;
	shr.s64 	%rd93, %rd92, 31;
	add.s64 	%rd94, %rd2, %rd93;
	ld.global.u16 	%rs19, [%rd94];
	// begin inline asm
	{ .reg .pred __$temp3;
  setp.gt.f16  __$temp3, %rs19, %rs6;
  selp.u16 %rs18, 1, 0, __$temp3;}
	// end inline asm
	setp.eq.s16 	%p15, %rs18, 0;
	add.s64 	%rd95, %rd92, 4294967296;
	shr.s64 	%rd96, %rd95, 32;
	cvt.s64.s32 	%rd97, %rd91;
	selp.b64 	%rd174, %rd96, %rd174, %p15;
	selp.b64 	%rd173, %rd173, %rd97, %p15;
	setp.lt.s64 	%p16, %rd174, %rd173;
	@%p16 bra 	$L__BB5_36;
	cvt.u32.u64 	%r63, %rd174;
$L__BB5_38:
	sub.s32 	%r45, %r63, %r27;
	cvt.s64.s32 	%rd98, %r45;
	mul.wide.s32 	%rd99, %r2, 8;
	add.s64 	%rd100, %rd1, %rd99;
	st.global.u64 	[%rd100], %rd98;
	add.s32 	%r2, %r2, %r3;
	setp.lt.u32 	%p17, %r2, %r38;
	@%p17 bra 	$L__BB5_34;
	bra.uni 	$L__BB5_50;
$L__BB5_39:
	setp.eq.s16 	%p4, %rs11, 0;
	@%p4 bra 	$L__BB5_45;
	cvt.u64.u32 	%rd42, %r37;
$L__BB5_41:
	setp.lt.s32 	%p5, %r37, 1;
	rem.u32 	%r42, %r2, %r36;
	mul.wide.s32 	%rd58, %r42, 2;
	add.s64 	%rd59, %rd3, %rd58;
	ld.global.u16 	%rs8, [%rd59];
	mov.b64 	%rd180, 0;
	@%p5 bra 	$L__BB5_44;
	mov.b64 	%rd180, 0;
	mov.u64 	%rd178, %rd42;
$L__BB5_43:
	sub.s64 	%rd61, %rd178, %rd180;
	shr.u64 	%rd62, %rd61, 1;
	add.s64 	%rd63, %rd62, %rd180;
	shl.b64 	%rd64, %rd63, 32;
	shr.s64 	%rd65, %rd64, 31;
	add.s64 	%rd66, %rd2, %rd65;
	ld.global.u16 	%rs13, [%rd66];
	// begin inline asm
	{ .reg .pred __$temp3;
  setp.gt.f16  __$temp3, %rs13, %rs8;
  selp.u16 %rs12, 1, 0, __$temp3;}
	// end inline asm
	setp.eq.s16 	%p6, %rs12, 0;
	add.s64 	%rd67, %rd64, 4294967296;
	shr.s64 	%rd68, %rd67, 32;
	cvt.s64.s32 	%rd69, %rd63;
	selp.b64 	%rd180, %rd68, %rd180, %p6;
	selp.b64 	%rd178, %rd178, %rd69, %p6;
	setp.lt.s64 	%p7, %rd180, %rd178;
	@%p7 bra 	$L__BB5_43;
$L__BB5_44:
	mul.wide.s32 	%rd70, %r2, 8;
	add.s64 	%rd71, %rd1, %rd70;
	st.global.u64 	[%rd71], %rd180;
	add.s32 	%r2, %r2, %r3;
	setp.lt.u32 	%p8, %r2, %r38;
	@%p8 bra 	$L__BB5_41;
	bra.uni 	$L__BB5_50;
$L__BB5_45:
	cvt.u64.u32 	%rd43, %r37;
$L__BB5_46:
	setp.lt.s32 	%p9, %r37, 1;
	mul.wide.s32 	%rd73, %r2, 2;
	add.s64 	%rd74, %rd3, %rd73;
	ld.global.u16 	%rs7, [%rd74];
	mov.b64 	%rd177, 0;
	@%p9 bra 	$L__BB5_49;
	mov.b64 	%rd177, 0;
	mov.u64 	%rd175, %rd43;
$L__BB5_48:
	sub.s64 	%rd76, %rd175, %rd177;
	shr.u64 	%rd77, %rd76, 1;
	add.s64 	%rd78, %rd77, %rd177;
	shl.b64 	%rd79, %rd78, 32;
	shr.s64 	%rd80, %rd79, 31;
	add.s64 	%rd81, %rd2, %rd80;
	ld.global.u16 	%rs16, [%rd81];
	// begin inline asm
	{ .reg .pred __$temp3;
  setp.gt.f16  __$temp3, %rs16, %rs7;
  selp.u16 %rs15, 1, 0, __$temp3;}
	// end inline asm
	setp.eq.s16 	%p10, %rs15, 0;
	add.s64 	%rd82, %rd79, 4294967296;
	shr.s64 	%rd83, %rd82, 32;
	cvt.s64.s32 	%rd84, %rd78;
	selp.b64 	%rd177, %rd83, %rd177, %p10;
	selp.b64 	%rd175, %rd175, %rd84, %p10;
	setp.lt.s64 	%p11, %rd177, %rd175;
	@%p11 bra 	$L__BB5_48;
$L__BB5_49:
	mul.wide.s32 	%rd85, %r2, 8;
	add.s64 	%rd86, %rd1, %rd85;
	st.global.u64 	[%rd86], %rd177;
	add.s32 	%r2, %r2, %r3;
	setp.lt.u32 	%p12, %r2, %r38;
	@%p12 bra 	$L__BB5_46;
$L__BB5_50:
	ret;

}
	// .globl	search_sorted_bf16
.visible .entry search_sorted_bf16(
	.param .u64 .ptr .align 1 search_sorted_bf16_param_0,
	.param .u64 .ptr .align 1 search_sorted_bf16_param_1,
	.param .u64 .ptr .align 1 search_sorted_bf16_param_2,
	.param .u32 search_sorted_bf16_param_3,
	.param .u32 search_sorted_bf16_param_4,
	.param .u32 search_sorted_bf16_param_5,
	.param .u8 search_sorted_bf16_param_6,
	.param .u8 search_sorted_bf16_param_7,
	.param .u8 search_sorted_bf16_param_8
)
{
	.reg .pred 	%p<41>;
	.reg .b16 	%rs<36>;
	.reg .b32 	%r<66>;
	.reg .b64 	%rd<181>;

	ld.param.u64 	%rd54, [search_sorted_bf16_param_0];
	ld.param.u64 	%rd55, [search_sorted_bf16_param_1];
	ld.param.u64 	%rd56, [search_sorted_bf16_param_2];
	ld.param.u32 	%r36, [search_sorted_bf16_param_3];
	ld.param.u32 	%r37, [search_sorted_bf16_param_4];
	ld.param.u32 	%r38, [search_sorted_bf16_param_5];
	ld.param.s8 	%rs9, [search_sorted_bf16_param_6];
	ld.param.s8 	%rs10, [search_sorted_bf16_param_7];
	ld.param.s8 	%rs11, [search_sorted_bf16_param_8];
	cvta.to.global.u64 	%rd1, %rd54;
	cvta.to.global.u64 	%rd2, %rd56;
	cvta.to.global.u64 	%rd3, %rd55;
	mov.u32 	%r39, %ctaid.x;
	mov.u32 	%r1, %ntid.x;
	mov.u32 	%r40, %tid.x;
	mad.lo.s32 	%r2, %r39, %r1, %r40;
	setp.ge.u32 	%p1, %r2, %r38;
	@%p1 bra 	$L__BB6_50;
	setp.ne.s16 	%p2, %rs9, 0;
	mov.u32 	%r41, %nctaid.x;
	mul.lo.s32 	%r3, %r1, %r41;
	@%p2 bra 	$L__BB6_27;
	setp.ne.s16 	%p22, %rs10, 0;
	@%p22 bra 	$L__BB6_14;
	setp.eq.s16 	%p32, %rs11, 0;
	@%p32 bra 	$L__BB6_4;
	bra.uni 	$L__BB6_9;
$L__BB6_4:
	div.u32 	%r52, %r2, %r36;
	mul.lo.s32 	%r5, %r52, %r37;
	add.s32 	%r6, %r5, %r37;
	setp.ge.s32 	%p37, %r5, %r6;
	mov.u32 	%r55, %r5;
	@%p37 bra 	$L__BB6_8;
	mul.wide.s32 	%rd150, %r2, 2;
	add.s64 	%rd151, %rd3, %rd150;
	ld.global.u16 	%rs1, [%rd151];
	cvt.s64.s32 	%rd162, %r5;
	cvt.s64.s32 	%rd161, %r6;
$L__BB6_6:
	sub.s64 	%rd152, %rd161, %rd162;
	shr.s64 	%rd153, %rd152, 1;
	add.s64 	%rd154, %rd153, %rd162;
	shl.b64 	%rd155, %rd154, 1;
	add.s64 	%rd156, %rd2, %rd155;
	ld.global.u16 	%rs34, [%rd156];
	// begin inline asm
	{ .reg .pred __$temp3;
  setp.ge.bf16  __$temp3, %rs34, %rs1;
  selp.u16 %rs33, 1, 0, __$temp3;}
	// end inline asm
	setp.eq.s16 	%p38, %rs33, 0;
	add.s64 	%rd157, %rd154, 1;
	selp.b64 	%rd162, %rd157, %rd162, %p38;
	selp.b64 	%rd161, %rd161, %rd154, %p38;
	setp.lt.s64 	%p39, %rd162, %rd161;
	@%p39 bra 	$L__BB6_6;
	cvt.u32.u64 	%r55, %rd162;
$L__BB6_8:
	sub.s32 	%r53, %r55, %r5;
	cvt.s64.s32 	%rd158, %r53;
	mul.wide.s32 	%rd159, %r2, 8;
	add.s64 	%rd160, %rd1, %rd159;
	st.global.u64 	[%rd160], %rd158;
	add.s32 	%r2, %r2, %r3;
	setp.lt.u32 	%p40, %r2, %r38;
	@%p40 bra 	$L__BB6_4;
	bra.uni 	$L__BB6_50;
$L__BB6_9:
	div.u32 	%r49, %r2, %r36;
	mul.lo.s32 	%r11, %r49, %r37;
	add.s32 	%r12, %r11, %r37;
	setp.ge.s32 	%p33, %r11, %r12;
	mov.u32 	%r57, %r11;
	@%p33 bra 	$L__BB6_13;
	rem.u32 	%r50, %r2, %r36;
	mul.wide.s32 	%rd139, %r50, 2;
	add.s64 	%rd140, %rd3, %rd139;
	ld.global.u16 	%rs2, [%rd140];
	cvt.s64.s32 	%rd164, %r11;
	cvt.s64.s32 	%rd163, %r12;
$L__BB6_11:
	sub.s64 	%rd141, %rd163, %rd164;
	shr.s64 	%rd142, %rd141, 1;
	add.s64 	%rd143, %rd142, %rd164;
	shl.b64 	%rd144, %rd143, 1;
	add.s64 	%rd145, %rd2, %rd144;
	ld.global.u16 	%rs31, [%rd145];
	// begin inline asm
	{ .reg .pred __$temp3;
  setp.ge.bf16  __$temp3, %rs31, %rs2;
  selp.u16 %rs30, 1, 0, __$temp3;}
	// end inline asm
	setp.eq.s16 	%p34, %rs30, 0;
	add.s64 	%rd146, %rd143, 1;
	selp.b64 	%rd164, %rd146, %rd164, %p34;
	selp.b64 	%rd163, %rd163, %rd143, %p34;
	setp.lt.s64 	%p35, %rd164, %rd163;
	@%p35 bra 	$L__BB6_11;
	cvt.u32.u64 	%r57, %rd164;
$L__BB6_13:
	sub.s32 	%r51, %r57, %r11;
	cvt.s64.s32 	%rd147, %r51;
	mul.wide.s32 	%rd148, %r2, 8;
	add.s64 	%rd149, %rd1, %rd148;
	st.global.u64 	[%rd149], %rd147;
	add.s32 	%r2, %r2, %r3;
	setp.lt.u32 	%p36, %r2, %r38;
	@%p36 bra 	$L__BB6_9;
	bra.uni 	$L__BB6_50;
$L__BB6_14:
	setp.eq.s16 	%p23, %rs11, 0;
	@%p23 bra 	$L__BB6_21;
	cvt.u64.u32 	%rd16, %r37;
$L__BB6_16:
	setp.lt.s32 	%p24, %r37, 1;
	rem.u32 	%r48, %r2, %r36;
	mul.wide.s32 	%rd116, %r48, 2;
	add.s64 	%rd117, %rd3, %rd116;
	ld.global.u16 	%rs4, [%rd117];
	mov.b64 	%rd170, 0;
	@%p24 bra 	$L__BB6_20;
	mov.b64 	%rd169, 0;
	mov.u64 	%rd168, %rd16;
$L__BB6_18:
	sub.s64 	%rd119, %rd168, %rd169;
	shr.s64 	%rd120, %rd119, 1;
	add.s64 	%rd121, %rd120, %rd169;
	shl.b64 	%rd122, %rd121, 1;
	add.s64 	%rd123, %rd2, %rd122;
	ld.global.u16 	%rs25, [%rd123];
	// begin inline asm
	{ .reg .pred __$temp3;
  setp.ge.bf16  __$temp3, %rs25, %rs4;
  selp.u16 %rs24, 1, 0, __$temp3;}
	// end inline asm
	setp.eq.s16 	%p25, %rs24, 0;
	add.s64 	%rd124, %rd121, 1;
	selp.b64 	%rd169, %rd124, %rd169, %p25;
	selp.b64 	%rd168, %rd168, %rd121, %p25;
	setp.lt.s64 	%p26, %rd169, %rd168;
	@%p26 bra 	$L__BB6_18;
	cvt.s64.s32 	%rd170, %rd169;
$L__BB6_20:
	mul.wide.s32 	%rd125, %r2, 8;
	add.s64 	%rd126, %rd1, %rd125;
	st.global.u64 	[%rd126], %rd170;
	add.s32 	%r2, %r2, %r3;
	setp.lt.u32 	%p27, %r2, %r38;
	@%p27 bra 	$L__BB6_16;
	bra.uni 	$L__BB6_50;
$L__BB6_21:
	cvt.u64.u32 	%rd17, %r37;
$L__BB6_22:
	setp.lt.s32 	%p28, %r37, 1;
	mul.wide.s32 	%rd128, %r2, 2;
	add.s64 	%rd129, %rd3, %rd128;
	ld.global.u16 	%rs3, [%rd129];
	mov.b64 	%rd167, 0;
	@%p28 bra 	$L__BB6_26;
	mov.b64 	%rd166, 0;
	mov.u64 	%rd165, %rd17;
$L__BB6_24:
	sub.s64 	%rd131, %rd165, %rd166;
	shr.s64 	%rd132, %rd131, 1;
	add.s64 	%rd133, %rd132, %rd166;
	shl.b64 	%rd134, %rd133, 1;
	add.s64 	%rd135, %rd2, %rd134;
	ld.global.u16 	%rs28, [%rd135];
	// begin inline asm
	{ .reg .pred __$temp3;
  setp.ge.bf16  __$temp3, %rs28, %rs3;
  selp.u16 %rs27, 1, 0, __$temp3;}
	// end inline asm
	setp.eq.s16 	%p29, %rs27, 0;
	add.s64 	%rd136, %rd133, 1;
	selp.b64 	%rd166, %rd136, %rd166, %p29;
	selp.b64 	%rd165, %rd165, %rd133, %p29;
	setp.lt.s64 	%p30, %rd166, %rd165;
	@%p30 bra 	$L__BB6_24;
	cvt.s64.s32 	%rd167, %rd166;
$L__BB6_26:
	mul.wide.s32 	%rd137, %r2, 8;
	add.s64 	%rd138, %rd1, %rd137;
	st.global.u64 	[%rd138], %rd167;
	add.s32 	%r2, %r2, %r3;
	setp.lt.u32 	%p31, %r2, %r38;
	@%p31 bra 	$L__BB6_22;
	bra.uni 	$L__BB6_50;
$L__BB6_27:
	setp.ne.s16 	%p3, %rs10, 0;
	@%p3 bra 	$L__BB6_39;
	setp.eq.s16 	%p13, %rs11, 0;
	@%p13 bra 	$L__BB6_29;
	bra.uni 	$L__BB6_34;
$L__BB6_29:
	div.u32 	%r46, %r2, %r36;
	mul.lo.s32 	%r21, %r46, %r37;
	add.s32 	%r22, %r21, %r37;
	setp.ge.s32 	%p18, %r21, %r22;
	mov.u32 	%r61, %r21;
	@%p18 bra 	$L__BB6_33;
	mul.wide.s32 	%rd101, %r2, 2;
	add.s64 	%rd102, %rd3, %rd101;
	ld.global.u16 	%rs5, [%rd102];
	cvt.s64.s32 	%rd172, %r21;
	cvt.s64.s32 	%rd171, %r22;
$L__BB6_31:
	sub.s64 	%rd103, %rd171, %rd172;
	shr.u64 	%rd104, %rd103, 1;
	add.s64 	%rd105, %rd104, %rd172;
	shl.b64 	%rd106, %rd105, 32;
	shr.s64 	%rd107, %rd106, 31;
	add.s64 	%rd108, %rd2, %rd107;
	ld.global.u16 	%rs22, [%rd108];
	// begin inline asm
	{ .reg .pred __$temp3;
  setp.gt.bf16  __$temp3, %rs22, %rs5;
  selp.u16 %rs21, 1, 0, __$temp3;}
	// end inline asm
	setp.eq.s16 	%p19, %rs21, 0;
	add.s64 	%rd109, %rd106, 4294967296;
	shr.s64 	%rd110, %rd109, 32;
	cvt.s64.s32 	%rd111, %rd105;
	selp.b64 	%rd172, %rd110, %rd172, %p19;
	selp.b64 	%rd171, %rd171, %rd111, %p19;
	setp.lt.s64 	%p20, %rd172, %rd171;
	@%p20 bra 	$L__BB6_31;
	cvt.u32.u64 	%r61, %rd172;
$L__BB6_33:
	sub.s32 	%r47, %r61, %r21;
	cvt.s64.s32 	%rd112, %r47;
	mul.wide.s32 	%rd113, %r2, 8;
	add.s64 	%rd114, %rd1, %rd113;
	st.global.u64 	[%rd114], %rd112;
	add.s32 	%r2, %r2, %r3;
	setp.lt.u32 	%p21, %r2, %r38;
	@%p21 bra 	$L__BB6_29;
	bra.uni 	$L__BB6_50;
$L__BB6_34:
	div.u32 	%r43, %r2, %r36;
	mul.lo.s32 	%r27, %r43, %r37;
	add.s32 	%r28, %r27, %r37;
	setp.ge.s32 	%p14, %r27, %r28;
	mov.u32 	%r63, %r27;
	@%p14 bra 	$L__BB6_38;
	rem.u32 	%r44, %r2, %r36;
	mul.wide.s32 	%rd87, %r44, 2;
	add.s64 	%rd88, %rd3, %rd87;
	ld.global.u16 	%rs6, [%rd88];
	cvt.s64.s32 	%rd174, %r27;
	cvt.s64.s32 	%rd173, %r28;
$L__BB6_36:
	sub.s64 	%rd89, %rd173, %rd174;
	shr.u64 	%rd90, %rd89, 1;
	add.s64 	%rd91, %rd90, %rd174;
	shl.b64 	%rd92, %rd91, 32;
	shr.s64 	%rd93, %rd92, 31;
	add.s64 	%rd94, %rd2, %rd93;
	ld.global.u16 	%rs19, [%rd94];
	// begin inline asm
	{ .reg .pred __$temp3;
  setp.gt.bf16  __$temp3, %rs19, %rs6;
  selp.u16 %rs18, 1, 0, __$temp3;}
	// end inline asm
	setp.eq.s16 	%p15, %rs18, 0;
	add.s64 	%rd95, %rd92, 4294967296;
	shr.s64 	%rd96, %rd95, 32;
	cvt.s64.s32 	%rd97, %rd91;
	selp.b64 	%rd174, %rd96, %rd174, %p15;
	selp.b64 	%rd173, %rd173, %rd97, %p15;
	setp.lt.s64 	%p16, %rd174, %rd173;
	@%p16 bra 	$L__BB6_36;
	cvt.u32.u64 	%r63, %rd174;
$L__BB6_38:
	sub.s32 	%r45, %r63, %r27;
	cvt.s64.s32 	%rd98, %r45;
	mul.wide.s32 	%rd99, %r2, 8;
	add.s64 	%rd100, %rd1, %rd99;
	st.global.u64 	[%rd100], %rd98;
	add.s32 	%r2, %r2, %r3;
	setp.lt.u32 	%p17, %r2, %r38;
	@%p17 bra 	$L__BB6_34;
	bra.uni 	$L__BB6_50;
$L__BB6_39:
	setp.eq.s16 	%p4, %rs11, 0;
	@%p4 bra 	$L__BB6_45;
	cvt.u64.u32 	%rd42, %r37;
$L__BB6_41:
	setp.lt.s32 	%p5, %r37, 1;
	rem.u32 	%r42, %r2, %r36;
	mul.wide.s32 	%rd58, %r42, 2;
	add.s64 	%rd59, %rd3, %rd58;
	ld.global.u16 	%rs8, [%rd59];
	mov.b64 	%rd180, 0;
	@%p5 bra 	$L__BB6_44;
	mov.b64 	%rd180, 0;
	mov.u64 	%rd178, %rd42;
$L__BB6_43:
	sub.s64 	%rd61, %rd178, %rd180;
	shr.u64 	%rd62, %rd61, 1;
	add.s64 	%rd63, %rd62, %rd180;
	shl.b64 	%rd64, %rd63, 32;
	shr.s64 	%rd65, %rd64, 31;
	add.s64 	%rd66, %rd2, %rd65;
	ld.global.u16 	%rs13, [%rd66];
	// begin inline asm
	{ .reg .pred __$temp3;
  setp.gt.bf16  __$temp3, %rs13, %rs8;
  selp.u16 %rs12, 1, 0, __$temp3;}
	// end inline asm
	setp.eq.s16 	%p6, %rs12, 0;
	add.s64 	%rd67, %rd64, 4294967296;
	shr.s64 	%rd68, %rd67, 32;
	cvt.s64.s32 	%rd69, %rd63;
	selp.b64 	%rd180, %rd68, %rd180, %p6;
	selp.b64 	%rd178, %rd178, %rd69, %p6;
	setp.lt.s64 	%p7, %rd180, %rd178;
	@%p7 bra 	$L__BB6_43;
$L__BB6_44:
	mul.wide.s32 	%rd70, %r2, 8;
	add.s64 	%rd71, %rd1, %rd70;
	st.global.u64 	[%rd71], %rd180;
	add.s32 	%r2, %r2, %r3;
	setp.lt.u32 	%p8, %r2, %r38;
	@%p8 bra 	$L__BB6_41;
	bra.uni 	$L__BB6_50;
$L__BB6_45:
	cvt.u64.u32 	%rd43, %r37;
$L__BB6_46:
	setp.lt.s32 	%p9, %r37, 1;
	mul.wide.s32 	%rd73, %r2, 2;
	add.s64 	%rd74, %rd3, %rd73;
	ld.global.u16 	%rs7, [%rd74];
	mov.b64 	%rd177, 0;
	@%p9 bra 	$L__BB6_49;
	mov.b64 	%rd177, 0;
	mov.u64 	%rd175, %rd43;
$L__BB6_48:
	sub.s64 	%rd76, %rd175, %rd177;
	shr.u64 	%rd77, %rd76, 1;
	add.s64 	%rd78, %rd77, %rd177;
	shl.b64 	%rd79, %rd78, 32;
	shr.s64 	%rd80, %rd79, 31;
	add.s64 	%rd81, %rd2, %rd80;
	ld.global.u16 	%rs16, [%rd81];
	// begin inline asm
	{ .reg .pred __$temp3;
  setp.gt.bf16  __$temp3, %rs16, %rs7;
  selp.u16 %rs15, 1, 0, __$temp3;}
	// end inline asm
	setp.eq.s16 	%p10, %rs15, 0;
	add.s64 	%rd82, %rd79, 4294967296;
	shr.s64 	%rd83, %rd82, 32;
	cvt.s64.s32 	%rd84, %rd78;
	selp.b64 	%rd177, %rd83, %rd177, %p10;
	selp.b64 	%rd175, %rd175, %rd84, %p10;
	setp.lt.s64 	%p11, %rd177, %rd175;
	@%p11 bra 	$L__BB6_48;
$L__BB6_49:
	mul.wide.s32 	%rd85, %r2, 8;
	add.s64 	%rd86, %rd1, %rd85;
	st.global.u64 	[%rd86], %rd177;
	add.s32 	%r2, %r2, %r3;
	setp.lt.u32 	%p12, %r2, %r38;
	@%p12 bra 	$L__BB6_46;
$L__BB6_50:
	ret;

}


// ===== COMPILED SASS (sm_100) =====

	.target	sm_100

	.elftype	@"ET_EXEC"


//--------------------- .note.nv.tkinfo           --------------------------
	.section	.note.nv.tkinfo,"",@"SHT_NOTE"
	.sectionflags	@"SHF_NOTE_NV_TKINFO"
	.tkinfo
        /*0018*/ 	.word	0x00000002
        /*0030*/ 	.string	""
        /*0030*/ 	.string	"ptxas"
        /*0030*/ 	.string	"Cuda compilation tools, release 13.0, V13.0.88"
        /*0030*/ 	.string	"Build cuda_13.0.r13.0/compiler.36424714_0"
        /*0030*/ 	.string	"-arch sm_100 -m 64 "



//--------------------- .note.nv.cuinfo           --------------------------
	.section	.note.nv.cuinfo,"",@"SHT_NOTE"
	.sectionflags	@"SHF_NOTE_NV_CUINFO"
        /*0018*/ 	.short	0x0002
        /*001a*/ 	.short	0x0064
        /*001c*/ 	.short	0x0082
	.zero		2


//--------------------- .nv.info                  --------------------------
	.section	.nv.info,"",@"SHT_CUDA_INFO"
	.align	4


	//----- nvinfo : EIATTR_REGCOUNT
	.align		4
        /*0000*/ 	.byte	0x04, 0x2f
        /*0002*/ 	.short	(.L_1 - .L_0)
	.align		4
.L_0:
        /*0004*/ 	.word	index@(search_sorted_u8)
        /*0008*/ 	.word	0x00000012


	//----- nvinfo : EIATTR_FRAME_SIZE
	.align		4
.L_1:
        /*000c*/ 	.byte	0x04, 0x11
        /*000e*/ 	.short	(.L_3 - .L_2)
	.align		4
.L_2:
        /*0010*/ 	.word	index@(search_sorted_u8)
        /*0014*/ 	.word	0x00000000


	//----- nvinfo : EIATTR_REGCOUNT
	.align		4
.L_3:
        /*0018*/ 	.byte	0x04, 0x2f
        /*001a*/ 	.short	(.L_5 - .L_4)
	.align		4
.L_4:
        /*001c*/ 	.word	index@(search_sorted_u32)
        /*0020*/ 	.word	0x00000012


	//----- nvinfo : EIATTR_FRAME_SIZE
	.align		4
.L_5:
        /*0024*/ 	.byte	0x04, 0x11
        /*0026*/ 	.short	(.L_7 - .L_6)
	.align		4
.L_6:
        /*0028*/ 	.word	index@(search_sorted_u32)
        /*002c*/ 	.word	0x00000000


	//----- nvinfo : EIATTR_REGCOUNT
	.align		4
.L_7:
        /*0030*/ 	.byte	0x04, 0x2f
        /*0032*/ 	.short	(.L_9 - .L_8)
	.align		4
.L_8:
        /*0034*/ 	.word	index@(search_sorted_f32)
        /*0038*/ 	.word	0x00000012


	//----- nvinfo : EIATTR_FRAME_SIZE
	.align		4
.L_9:
        /*003c*/ 	.byte	0x04, 0x11
        /*003e*/ 	.short	(.L_11 - .L_10)
	.align		4
.L_10:
        /*0040*/ 	.word	index@(search_sorted_f32)
        /*0044*/ 	.word	0x00000000


	//----- nvinfo : EIATTR_REGCOUNT
	.align		4
.L_11:
        /*0048*/ 	.byte	0x04, 0x2f
        /*004a*/ 	.short	(.L_13 - .L_12)
	.align		4
.L_12:
        /*004c*/ 	.word	index@(search_sorted_f64)
        /*0050*/ 	.word	0x00000012


	//----- nvinfo : EIATTR_FRAME_SIZE
	.align		4
.L_13:
        /*0054*/ 	.byte	0x04, 0x11
        /*0056*/ 	.short	(.L_15 - .L_14)
	.align		4
.L_14:
        /*0058*/ 	.word	index@(search_sorted_f64)
        /*005c*/ 	.word	0x00000000


	//----- nvinfo : EIATTR_REGCOUNT
	.align		4
.L_15:
        /*0060*/ 	.byte	0x04, 0x2f
        /*0062*/ 	.short	(.L_17 - .L_16)
	.align		4
.L_16:
        /*0064*/ 	.word	index@(search_sorted_i64)
        /*0068*/ 	.word	0x00000012


	//----- nvinfo : EIATTR_FRAME_SIZE
	.align		4
.L_17:
        /*006c*/ 	.byte	0x04, 0x11
        /*006e*/ 	.short	(.L_19 - .L_18)
	.align		4
.L_18:
        /*0070*/ 	.word	index@(search_sorted_i64)
        /*0074*/ 	.word	0x00000000


	//----- nvinfo : EIATTR_REGCOUNT
	.align		4
.L_19:
        /*0078*/ 	.byte	0x04, 0x2f
        /*007a*/ 	.short	(.L_21 - .L_20)
	.align		4
.L_20:
        /*007c*/ 	.word	index@(search_sorted_f16)
        /*0080*/ 	.word	0x00000012


	//----- nvinfo : EIATTR_FRAME_SIZE
	.align		4
.L_21:
        /*0084*/ 	.byte	0x04, 0x11
        /*0086*/ 	.short	(.L_23 - .L_22)
	.align		4
.L_22:
        /*0088*/ 	.word	index@(search_sorted_f16)
        /*008c*/ 	.word	0x00000000


	//----- nvinfo : EIATTR_REGCOUNT
	.align		4
.L_23:
        /*0090*/ 	.byte	0x04, 0x2f
        /*0092*/ 	.short	(.L_25 - .L_24)
	.align		4
.L_24:
        /*0094*/ 	.word	index@(search_sorted_bf16)
        /*0098*/ 	.word	0x00000012


	//----- nvinfo : EIATTR_FRAME_SIZE
	.align		4
.L_25:
        /*009c*/ 	.byte	0x04, 0x11
        /*009e*/ 	.short	(.L_27 - .L_26)
	.align		4
.L_26:
        /*00a0*/ 	.word	index@(search_sorted_bf16)
        /*00a4*/ 	.word	0x00000000


	//----- nvinfo : EIATTR_MIN_STACK_SIZE
	.align		4
.L_27:
        /*00a8*/ 	.byte	0x04, 0x12
        /*00aa*/ 	.short	(.L_29 - .L_28)
	.align		4
.L_28:
        /*00ac*/ 	.word	index@(search_sorted_bf16)
        /*00b0*/ 	.word	0x00000000


	//----- nvinfo : EIATTR_MIN_STACK_SIZE
	.align		4
.L_29:
        /*00b4*/ 	.byte	0x04, 0x12
        /*00b6*/ 	.short	(.L_31 - .L_30)
	.align		4
.L_30:
        /*00b8*/ 	.word	index@(search_sorted_f16)
        /*00bc*/ 	.word	0x00000000


	//----- nvinfo : EIATTR_MIN_STACK_SIZE
	.align		4
.L_31:
        /*00c0*/ 	.byte	0x04, 0x12
        /*00c2*/ 	.short	(.L_33 - .L_32)
	.align		4
.L_32:
        /*00c4*/ 	.word	index@(search_sorted_i64)
        /*00c8*/ 	.word	0x00000000


	//----- nvinfo : EIATTR_MIN_STACK_SIZE
	.align		4
.L_33:
        /*00cc*/ 	.byte	0x04, 0x12
        /*00ce*/ 	.short	(.L_35 - .L_34)
	.align		4
.L_34:
        /*00d0*/ 	.word	index@(search_sorted_f64)
        /*00d4*/ 	.word	0x00000000


	//----- nvinfo : EIATTR_MIN_STACK_SIZE
	.align		4
.L_35:
        /*00d8*/ 	.byte	0x04, 0x12
        /*00da*/ 	.short	(.L_37 - .L_36)
	.align		4
.L_36:
        /*00dc*/ 	.word	index@(search_sorted_f32)
        /*00e0*/ 	.word	0x00000000


	//----- nvinfo : EIATTR_MIN_STACK_SIZE
	.align		4
.L_37:
        /*00e4*/ 	.byte	0x04, 0x12
        /*00e6*/ 	.short	(.L_39 - .L_38)
	.align		4
.L_38:
        /*00e8*/ 	.word	index@(search_sorted_u32)
        /*00ec*/ 	.word	0x00000000


	//----- nvinfo : EIATTR_MIN_STACK_SIZE
	.align		4
.L_39:
        /*00f0*/ 	.byte	0x04, 0x12
        /*00f2*/ 	.short	(.L_41 - .L_40)
	.align		4
.L_40:
        /*00f4*/ 	.word	index@(search_sorted_u8)
        /*00f8*/ 	.word	0x00000000
.L_41:


//--------------------- .nv.compat                --------------------------
	.section	.nv.compat,"",@"SHT_CUDA_COMPAT_INFO"
	.align	4
        /*0000*/ 	.byte	0x02, 0x09, 0x00, 0x00, 0x02, 0x02, 0x01, 0x00, 0x02, 0x05, 0x05, 0x00, 0x03, 0x07, 0x01, 0x01
        /*0010*/ 	.byte	0x02, 0x03, 0x00, 0x00, 0x02, 0x06, 0x01, 0x00, 0x04, 0x0b, 0x08, 0x00, 0x01, 0x00, 0x00, 0x00
        /*0020*/ 	.byte	0x00, 0x00, 0x00, 0x00


//--------------------- .nv.info.search_sorted_bf16 --------------------------
	.section	.nv.info.search_sorted_bf16,"",@"SHT_CUDA_INFO"
	.sectionflags	@""
	.align	4


	//----- nvinfo : EIATTR_CUDA_API_VERSION
	.align		4
        /*0000*/ 	.byte	0x04, 0x37
        /*0002*/ 	.short	(.L_43 - .L_42)
.L_42:
        /*0004*/ 	.word	0x00000082


	//----- nvinfo : EIATTR_KPARAM_INFO
	.align		4
.L_43:
        /*0008*/ 	.byte	0x04, 0x17
        /*000a*/ 	.short	(.L_45 - .L_44)
.L_44:
        /*000c*/ 	.word	0x00000000
        /*0010*/ 	.short	0x0008
        /*0012*/ 	.short	0x0026
        /*0014*/ 	.byte	0x00, 0xf0, 0x05, 0x00


	//----- nvinfo : EIATTR_KPARAM_INFO
	.align		4
.L_45:
        /*0018*/ 	.byte	0x04, 0x17
        /*001a*/ 	.short	(.L_47 - .L_46)
.L_46:
        /*001c*/ 	.word	0x00000000
        /*0020*/ 	.short	0x0007
        /*0022*/ 	.short	0x0025
        /*0024*/ 	.byte	0x00, 0xf0, 0x05, 0x00


	//----- nvinfo : EIATTR_KPARAM_INFO
	.align		4
.L_47:
        /*0028*/ 	.byte	0x04, 0x17
        /*002a*/ 	.short	(.L_49 - .L_48)
.L_48:
        /*002c*/ 	.word	0x00000000
        /*0030*/ 	.short	0x0006
        /*0032*/ 	.short	0x0024
        /*0034*/ 	.byte	0x00, 0xf0, 0x05, 0x00


	//----- nvinfo : EIATTR_KPARAM_INFO
	.align		4
.L_49:
        /*0038*/ 	.byte	0x04, 0x17
        /*003a*/ 	.short	(.L_51 - .L_50)
.L_50:
        /*003c*/ 	.word	0x00000000
        /*0040*/ 	.short	0x0005
        /*0042*/ 	.short	0x0020
        /*0044*/ 	.byte	0x00, 0xf0, 0x11, 0x00


	//----- nvinfo : EIATTR_KPARAM_INFO
	.align		4
.L_51:
        /*0048*/ 	.byte	0x04, 0x17
        /*004a*/ 	.short	(.L_53 - .L_52)
.L_52:
        /*004c*/ 	.word	0x00000000
        /*0050*/ 	.short	0x0004
        /*0052*/ 	.short	0x001c
        /*0054*/ 	.byte	0x00, 0xf0, 0x11, 0x00


	//----- nvinfo : EIATTR_KPARAM_INFO
	.align		4
.L_53:
        /*0058*/ 	.byte	0x04, 0x17
        /*005a*/ 	.short	(.L_55 - .L_54)
.L_54:
        /*005c*/ 	.word	0x00000000
        /*0060*/ 	.short	0x0003
        /*0062*/ 	.short	0x0018
        /*0064*/ 	.byte	0x00, 0xf0, 0x11, 0x00


	//----- nvinfo : EIATTR_KPARAM_INFO
	.align		4
.L_55:
        /*0068*/ 	.byte	0x04, 0x17
        /*006a*/ 	.short	(.L_57 - .L_56)
.L_56:
        /*006c*/ 	.word	0x00000000
        /*0070*/ 	.short	0x0002
        /*0072*/ 	.short	0x0010
        /*0074*/ 	.byte	0x00, 0xf5, 0x21, 0x00


	//----- nvinfo : EIATTR_KPARAM_INFO
	.align		4
.L_57:
        /*0078*/ 	.byte	0x04, 0x17
        /*007a*/ 	.short	(.L_59 - .L_58)
.L_58:
        /*007c*/ 	.word	0x00000000
        /*0080*/ 	.short	0x0001
        /*0082*/ 	.short	0x0008
        /*0084*/ 	.byte	0x00, 0xf5, 0x21, 0x00


	//----- nvinfo : EIATTR_KPARAM_INFO
	.align		4
.L_59:
        /*0088*/ 	.byte	0x04, 0x17
        /*008a*/ 	.short	(.L_61 - .L_60)
.L_60:
        /*008c*/ 	.word	0x00000000
        /*0090*/ 	.short	0x0000
        /*0092*/ 	.short	0x0000
        /*0094*/ 	.byte	0x00, 0xf5, 0x21, 0x00


	//----- nvinfo : EIATTR_SPARSE_MMA_MASK
	.align		4
.L_61:
        /*0098*/ 	.byte	0x03, 0x50
        /*009a*/ 	.short	0x0000


	//----- nvinfo : EIATTR_MAXREG_COUNT
	.align		4
        /*009c*/ 	.byte	0x03, 0x1b
        /*009e*/ 	.short	0x00ff


	//----- nvinfo : EIATTR_MERCURY_ISA_VERSION
	.align		4
        /*00a0*/ 	.byte	0x03, 0x5f
        /*00a2*/ 	.short	0x0101


	//----- nvinfo : EIATTR_VRC_CTA_INIT_COUNT
	.align		4
        /*00a4*/ 	.byte	0x02, 0x4a
	.zero		1
	.zero		1


	//----- nvinfo : EIATTR_EXIT_INSTR_OFFSETS
	.align		4
        /*00a8*/ 	.byte	0x04, 0x1c
        /*00aa*/ 	.short	(.L_63 - .L_62)


	//   ....[0]....
.L_62:
        /*00ac*/ 	.word	0x00000070


	//   ....[1]....
        /*00b0*/ 	.word	0x000005a0


	//   ....[2]....
        /*00b4*/ 	.word	0x000009a0


	//   ....[3]....
        /*00b8*/ 	.word	0x00000db0


	//   ....[4]....
        /*00bc*/ 	.word	0x00001060


	//   ....[5]....
        /*00c0*/ 	.word	0x000014f0


	//   ....[6]....
        /*00c4*/ 	.word	0x000018d0


	//   ....[7]....
        /*00c8*/ 	.word	0x00001cc0


	//   ....[8]....
        /*00cc*/ 	.word	0x00001f50


	//----- nvinfo : EIATTR_CRS_STACK_SIZE
	.align		4
.L_63:
        /*00d0*/ 	.byte	0x04, 0x1e
        /*00d2*/ 	.short	(.L_65 - .L_64)
.L_64:
        /*00d4*/ 	.word	0x00000000


	//----- nvinfo : EIATTR_CBANK_PARAM_SIZE
	.align		4
.L_65:
        /*00d8*/ 	.byte	0x03, 0x19
        /*00da*/ 	.short	0x0027


	//----- nvinfo : EIATTR_PARAM_CBANK
	.align		4
        /*00dc*/ 	.byte	0x04, 0x0a
        /*00de*/ 	.short	(.L_67 - .L_66)
	.align		4
.L_66:
        /*00e0*/ 	.word	index@(.nv.constant0.search_sorted_bf16)
        /*00e4*/ 	.short	0x0380
        /*00e6*/ 	.short	0x0027


	//----- nvinfo : EIATTR_SW_WAR
	.align		4
.L_67:
        /*00e8*/ 	.byte	0x04, 0x36
        /*00ea*/ 	.short	(.L_69 - .L_68)
.L_68:
        /*00ec*/ 	.word	0x00000008
.L_69:


//--------------------- .nv.info.search_sorted_f16 --------------------------
	.section	.nv.info.search_sorted_f16,"",@"SHT_CUDA_INFO"
	.sectionflags	@""
	.align	4


	//----- nvinfo : EIATTR_CUDA_API_VERSION
	.align		4
        /*0000*/ 	.byte	0x04, 0x37
        /*0002*/ 	.short	(.L_71 - .L_70)
.L_70:
        /*0004*/ 	.word	0x00000082


	//----- nvinfo : EIATTR_KPARAM_INFO
	.align		4
.L_71:
        /*0008*/ 	.byte	0x04, 0x17
        /*000a*/ 	.short	(.L_73 - .L_72)
.L_72:
        /*000c*/ 	.word	0x00000000
        /*0010*/ 	.short	0x0008
        /*0012*/ 	.short	0x0026
        /*0014*/ 	.byte	0x00, 0xf0, 0x05, 0x00


	//----- nvinfo : EIATTR_KPARAM_INFO
	.align		4
.L_73:
        /*0018*/ 	.byte	0x04, 0x17
        /*001a*/ 	.short	(.L_75 - .L_74)
.L_74:
        /*001c*/ 	.word	0x00000000
        /*0020*/ 	.short	0x0007
        /*0022*/ 	.short	0x0025
        /*0024*/ 	.byte	0x00, 0xf0, 0x05, 0x00


	//----- nvinfo : EIATTR_KPARAM_INFO
	.align		4
.L_75:
        /*0028*/ 	.byte	0x04, 0x17
        /*002a*/ 	.short	(.L_77 - .L_76)
.L_76:
        /*002c*/ 	.word	0x00000000
        /*0030*/ 	.short	0x0006
        /*0032*/ 	.short	0x0024
        /*0034*/ 	.byte	0x00, 0xf0, 0x05, 0x00


	//----- nvinfo : EIATTR_KPARAM_INFO
	.align		4
.L_77:
        /*0038*/ 	.byte	0x04, 0x17
        /*003a*/ 	.short	(.L_79 - .L_78)
.L_78:
        /*003c*/ 	.word	0x00000000
        /*0040*/ 	.short	0x0005
        /*0042*/ 	.short	0x0020
        /*0044*/ 	.byte	0x00, 0xf0, 0x11, 0x00


	//----- nvinfo : EIATTR_KPARAM_INFO
	.align		4
.L_79:
        /*0048*/ 	.byte	0x04, 0x17
        /*004a*/ 	.short	(.L_81 - .L_80)
.L_80:
        /*004c*/ 	.word	0x00000000
        /*0050*/ 	.short	0x0004
        /*0052*/ 	.short	0x001c
        /*0054*/ 	.byte	0x00, 0xf0, 0x11, 0x00


	//----- nvinfo : EIATTR_KPARAM_INFO
	.align		4
.L_81:
        /*0058*/ 	.byte	0x04, 0x17
        /*005a*/ 	.short	(.L_83 - .L_82)
.L_82:
        /*005c*/ 	.word	0x00000000
        /*0060*/ 	.short	0x0003
        /*0062*/ 	.short	0x0018
        /*0064*/ 	.byte	0x00, 0xf0, 0x11, 0x00


	//----- nvinfo : EIATTR_KPARAM_INFO
	.align		4
.L_83:
        /*0068*/ 	.byte	0x04, 0x17
        /*006a*/ 	.short	(.L_85 - .L_84)
.L_84:
        /*006c*/ 	.word	0x00000000
        /*0070*/ 	.short	0x0002
        /*0072*/ 	.short	0x0010
        /*0074*/ 	.byte	0x00, 0xf5, 0x21, 0x00


	//----- nvinfo : EIATTR_KPARAM_INFO
	.align		4
.L_85:
        /*0078*/ 	.byte	0x04, 0x17
        /*007a*/ 	.short	(.L_87 - .L_86)
.L_86:
        /*007c*/ 	.word	0x00000000
        /*0080*/ 	.short	0x0001
        /*0082*/ 	.short	0x0008
        /*0084*/ 	.byte	0x00, 0xf5, 0x21, 0x00


	//----- nvinfo : EIATTR_KPARAM_INFO
	.align		4
.L_87:
        /*0088*/ 	.byte	0x04, 0x17
        /*008a*/ 	.short	(.L_89 - .L_88)
.L_88:
        /*008c*/ 	.word	0x00000000
        /*0090*/ 	.short	0x0000
        /*0092*/ 	.short	0x0000
        /*0094*/ 	.byte	0x00, 0xf5, 0x21, 0x00


	//----- nvinfo : EIATTR_SPARSE_MMA_MASK
	.align		4
.L_89:
        /*0098*/ 	.byte	0x03, 0x50
        /*009a*/ 	.short	0x0000


	//----- nvinfo : EIATTR_MAXREG_COUNT
	.align		4
        /*009c*/ 	.byte	0x03, 0x1b
        /*009e*/ 	.short	0x00ff


	//----- nvinfo : EIATTR_MERCURY_ISA_VERSION
	.align		4
        /*00a0*/ 	.byte	0x03, 0x5f
        /*00a2*/ 	.short	0x0101


	//----- nvinfo : EIATTR_VRC_CTA_INIT_COUNT
	.align		4
        /*00a4*/ 	.byte	0x02, 0x4a
	.zero		1
	.zero		1


	//----- nvinfo : EIATTR_EXIT_INSTR_OFFSETS
	.align		4
        /*00a8*/ 	.byte	0x04, 0x1c
        /*00aa*/ 	.short	(.L_91 - .L_90)


	//   ....[0]....
.L_90:
        /*00ac*/ 	.word	0x00000070


	//   ....[1]....
        /*00b0*/ 	.word	0x000005a0


	//   ....[2]....
        /*00b4*/ 	.word	0x000009a0


	//   ....[3]....
        /*00b8*/ 	.word	0x00000db0


	//   ....[4]....
        /*00bc*/ 	.word	0x00001060


	//   ....[5]....
        /*00c0*/ 	.word	0x000014f0


	//   ....[6]....
        /*00c4*/ 	.word	0x000018d0


	//   ....[7]....
        /*00c8*/ 	.word	0x00001cc0


	//   ....[8]....
        /*00cc*/ 	.word	0x00001f50


	//----- nvinfo : EIATTR_CRS_STACK_SIZE
	.align		4
.L_91:
        /*00d0*/ 	.byte	0x04, 0x1e
        /*00d2*/ 	.short	(.L_93 - .L_92)
.L_92:
        /*00d4*/ 	.word	0x00000000


	//----- nvinfo : EIATTR_CBANK_PARAM_SIZE
	.align		4
.L_93:
        /*00d8*/ 	.byte	0x03, 0x19
        /*00da*/ 	.short	0x0027


	//----- nvinfo : EIATTR_PARAM_CBANK
	.align		4
        /*00dc*/ 	.byte	0x04, 0x0a
        /*00de*/ 	.short	(.L_95 - .L_94)
	.align		4
.L_94:
        /*00e0*/ 	.word	index@(.nv.constant0.search_sorted_f16)
        /*00e4*/ 	.short	0x0380
        /*00e6*/ 	.short	0x0027


	//----- nvinfo : EIATTR_SW_WAR
	.align		4
.L_95:
        /*00e8*/ 	.byte	0x04, 0x36
        /*00ea*/ 	.short	(.L_97 - .L_96)
.L_96:
        /*00ec*/ 	.word	0x00000008
.L_97:


//--------------------- .nv.info.search_sorted_i64 --------------------------
	.section	.nv.info.search_sorted_i64,"",@"SHT_CUDA_INFO"
	.sectionflags	@""
	.align	4


	//----- nvinfo : EIATTR_CUDA_API_VERSION
	.align		4
        /*0000*/ 	.byte	0x04, 0x37
        /*0002*/ 	.short	(.L_99 - .L_98)
.L_98:
        /*0004*/ 	.word	0x00000082


	//----- nvinfo : EIATTR_KPARAM_INFO
	.align		4
.L_99:
        /*0008*/ 	.byte	0x04, 0x17
        /*000a*/ 	.short	(.L_101 - .L_100)
.L_100:
        /*000c*/ 	.word	0x00000000
        /*0010*/ 	.short	0x0008
        /*0012*/ 	.short	0x0026
        /*0014*/ 	.byte	0x00, 0xf0, 0x05, 0x00


	//----- nvinfo : EIATTR_KPARAM_INFO
	.align		4
.L_101:
        /*0018*/ 	.byte	0x04, 0x17
        /*001a*/ 	.short	(.L_103 - .L_102)
.L_102:
        /*001c*/ 	.word	0x00000000
        /*0020*/ 	.short	0x0007
        /*0022*/ 	.short	0x0025
        /*0024*/ 	.byte	0x00, 0xf0, 0x05, 0x00


	//----- nvinfo : EIATTR_KPARAM_INFO
	.align		4
.L_103:
        /*0028*/ 	.byte	0x04, 0x17
        /*002a*/ 	.short	(.L_105 - .L_104)
.L_104:
        /*002c*/ 	.word	0x00000000
        /*0030*/ 	.short	0x0006
        /*0032*/ 	.short	0x0024
        /*0034*/ 	.byte	0x00, 0xf0, 0x05, 0x00


	//----- nvinfo : EIATTR_KPARAM_INFO
	.align		4
.L_105:
        /*0038*/ 	.byte	0x04, 0x17
        /*003a*/ 	.short	(.L_107 - .L_106)
.L_106:
        /*003c*/ 	.word	0x00000000
        /*0040*/ 	.short	0x0005
        /*0042*/ 	.short	0x0020
        /*0044*/ 	.byte	0x00, 0xf0, 0x11, 0x00


	//----- nvinfo : EIATTR_KPARAM_INFO
	.align		4
.L_107:
        /*0048*/ 	.byte	0x04, 0x17
        /*004a*/ 	.short	(.L_109 - .L_108)
.L_108:
        /*004c*/ 	.word	0x00000000
        /*0050*/ 	.short	0x0004
        /*0052*/ 	.short	0x001c
        /*0054*/ 	.byte	0x00, 0xf0, 0x11, 0x00


	//----- nvinfo : EIATTR_KPARAM_INFO
	.align		4
.L_109:
        /*0058*/ 	.byte	0x04, 0x17
        /*005a*/ 	.short	(.L_111 - .L_110)
.L_110:
        /*005c*/ 	.word	0x00000000
        /*0060*/ 	.short	0x0003
        /*0062*/ 	.short	0x0018
        /*0064*/ 	.byte	0x00, 0xf0, 0x11, 0x00


	//----- nvinfo : EIATTR_KPARAM_INFO
	.align		4
.L_111:
        /*0068*/ 	.byte	0x04, 0x17
        /*006a*/ 	.short	(.L_113 - .L_112)
.L_112:
        /*006c*/ 	.word	0x00000000
        /*0070*/ 	.short	0x0002
        /*0072*/ 	.short	0x0010
        /*0074*/ 	.byte	0x00, 0xf5, 0x21, 0x00


	//----- nvinfo : EIATTR_KPARAM_INFO
	.align		4
.L_113:
        /*0078*/ 	.byte	0x04, 0x17
        /*007a*/ 	.short	(.L_115 - .L_114)
.L_114:
        /*007c*/ 	.word	0x00000000
        /*0080*/ 	.short	0x0001
        /*0082*/ 	.short	0x0008
        /*0084*/ 	.byte	0x00, 0xf5, 0x21, 0x00


	//----- nvinfo : EIATTR_KPARAM_INFO
	.align		4
.L_115:
        /*0088*/ 	.byte	0x04, 0x17
        /*008a*/ 	.short	(.L_117 - .L_116)
.L_116:
        /*008c*/ 	.word	0x00000000
        /*0090*/ 	.short	0x0000
        /*0092*/ 	.short	0x0000
        /*0094*/ 	.byte	0x00, 0xf5, 0x21, 0x00


	//----- nvinfo : EIATTR_SPARSE_MMA_MASK
	.align		4
.L_117:
        /*0098*/ 	.byte	0x03, 0x50
        /*009a*/ 	.short	0x0000


	//----- nvinfo : EIATTR_MAXREG_COUNT
	.align		4
        /*009c*/ 	.byte	0x03, 0x1b
        /*009e*/ 	.short	0x00ff


	//----- nvinfo : EIATTR_MERCURY_ISA_VERSION
	.align		4
        /*00a0*/ 	.byte	0x03, 0x5f
        /*00a2*/ 	.short	0x0101


	//----- nvinfo : EIATTR_VRC_CTA_INIT_COUNT
	.align		4
        /*00a4*/ 	.byte	0x02, 0x4a
	.zero		1
	.zero		1


	//----- nvinfo : EIATTR_EXIT_INSTR_OFFSETS
	.align		4
        /*00a8*/ 	.byte	0x04, 0x1c
        /*00aa*/ 	.short	(.L_119 - .L_118)


	//   ....[0]....
.L_118:
        /*00ac*/ 	.word	0x00000070


	//   ....[1]....
        /*00b0*/ 	.word	0x000005a0


	//   ....[2]....
        /*00b4*/ 	.word	0x000009b0


	//   ....[3]....
        /*00b8*/ 	.word	0x00000dd0


	//   ....[4]....
        /*00bc*/ 	.word	0x00001090


	//   ....[5]....
        /*00c0*/ 	.word	0x00001530


	//   ....[6]....
        /*00c4*/ 	.word	0x00001920


	//   ....[7]....
        /*00c8*/ 	.word	0x00001d20


	//   ....[8]....
        /*00cc*/ 	.word	0x00001fc0


	//----- nvinfo : EIATTR_CRS_STACK_SIZE
	.align		4
.L_119:
        /*00d0*/ 	.byte	0x04, 0x1e
        /*00d2*/ 	.short	(.L_121 - .L_120)
.L_120:
        /*00d4*/ 	.word	0x00000000


	//----- nvinfo : EIATTR_CBANK_PARAM_SIZE
	.align		4
.L_121:
        /*00d8*/ 	.byte	0x03, 0x19
        /*00da*/ 	.short	0x0027


	//----- nvinfo : EIATTR_PARAM_CBANK
	.align		4
        /*00dc*/ 	.byte	0x04, 0x0a
        /*00de*/ 	.short	(.L_123 - .L_122)
	.align		4
.L_122:
        /*00e0*/ 	.word	index@(.nv.constant0.search_sorted_i64)
        /*00e4*/ 	.short	0x0380
        /*00e6*/ 	.short	0x0027


	//----- nvinfo : EIATTR_SW_WAR
	.align		4
.L_123:
        /*00e8*/ 	.byte	0x04, 0x36
        /*00ea*/ 	.short	(.L_125 - .L_124)
.L_124:
        /*00ec*/ 	.word	0x00000008
.L_125:


//--------------------- .nv.info.search_sorted_f64 --------------------------
	.section	.nv.info.search_sorted_f64,"",@"SHT_CUDA_INFO"
	.sectionflags	@""
	.align	4


	//----- nvinfo : EIATTR_CUDA_API_VERSION
	.align		4
        /*0000*/ 	.byte	0x04, 0x37
        /*0002*/ 	.short	(.L_127 - .L_126)
.L_126:
        /*0004*/ 	.word	0x00000082


	//----- nvinfo : EIATTR_KPARAM_INFO
	.align		4
.L_127:
        /*0008*/ 	.byte	0x04, 0x17
        /*000a*/ 	.short	(.L_129 - .L_128)
.L_128:
        /*000c*/ 	.word	0x00000000
        /*0010*/ 	.short	0x0008
        /*0012*/ 	.short	0x0026
        /*0014*/ 	.byte	0x00, 0xf0, 0x05, 0x00


	//----- nvinfo : EIATTR_KPARAM_INFO
	.align		4
.L_129:
        /*0018*/ 	.byte	0x04, 0x17
        /*001a*/ 	.short	(.L_131 - .L_130)
.L_130:
        /*001c*/ 	.word	0x00000000
        /*0020*/ 	.short	0x0007
        /*0022*/ 	.short	0x0025
        /*0024*/ 	.byte	0x00, 0xf0, 0x05, 0x00


	//----- nvinfo : EIATTR_KPARAM_INFO
	.align		4
.L_131:
        /*0028*/ 	.byte	0x04, 0x17
        /*002a*/ 	.short	(.L_133 - .L_132)
.L_132:
        /*002c*/ 	.word	0x00000000
        /*0030*/ 	.short	0x0006
        /*0032*/ 	.short	0x0024
        /*0034*/ 	.byte	0x00, 0xf0, 0x05, 0x00


	//----- nvinfo : EIATTR_KPARAM_INFO
	.align		4
.L_133:
        /*0038*/ 	.byte	0x04, 0x17
        /*003a*/ 	.short	(.L_135 - .L_134)
.L_134:
        /*003c*/ 	.word	0x00000000
        /*0040*/ 	.short	0x0005
        /*0042*/ 	.short	0x0020
        /*0044*/ 	.byte	0x00, 0xf0, 0x11, 0x00


	//----- nvinfo : EIATTR_KPARAM_INFO
	.align		4
.L_135:
        /*0048*/ 	.byte	0x04, 0x17
        /*004a*/ 	.short	(.L_137 - .L_136)
.L_136:
        /*004c*/ 	.word	0x00000000
        /*0050*/ 	.short	0x0004
        /*0052*/ 	.short	0x001c
        /*0054*/ 	.byte	0x00, 0xf0, 0x11, 0x00


	//----- nvinfo : EIATTR_KPARAM_INFO
	.align		4
.L_137:
        /*0058*/ 	.byte	0x04, 0x17
        /*005a*/ 	.short	(.L_139 - .L_138)
.L_138:
        /*005c*/ 	.word	0x00000000
        /*0060*/ 	.short	0x0003
        /*0062*/ 	.short	0x0018
        /*0064*/ 	.byte	0x00, 0xf0, 0x11, 0x00


	//----- nvinfo : EIATTR_KPARAM_INFO
	.align		4
.L_139:
        /*0068*/ 	.byte	0x04, 0x17
        /*006a*/ 	.short	(.L_141 - .L_140)
.L_140:
        /*006c*/ 	.word	0x00000000
        /*0070*/ 	.short	0x0002
        /*0072*/ 	.short	0x0010
        /*0074*/ 	.byte	0x00, 0xf5, 0x21, 0x00


	//----- nvinfo : EIATTR_KPARAM_INFO
	.align		4
.L_141:
        /*0078*/ 	.byte	0x04, 0x17
        /*007a*/ 	.short	(.L_143 - .L_142)
.L_142:
        /*007c*/ 	.word	0x00000000
        /*0080*/ 	.short	0x0001
        /*0082*/ 	.short	0x0008
        /*0084*/ 	.byte	0x00, 0xf5, 0x21, 0x00


	//----- nvinfo : EIATTR_KPARAM_INFO
	.align		4
.L_143:
        /*0088*/ 	.byte	0x04, 0x17
        /*008a*/ 	.short	(.L_145 - .L_144)
.L_144:
        /*008c*/ 	.word	0x00000000
        /*0090*/ 	.short	0x0000
        /*0092*/ 	.short	0x0000
        /*0094*/ 	.byte	0x00, 0xf5, 0x21, 0x00


	//----- nvinfo : EIATTR_SPARSE_MMA_MASK
	.align		4
.L_145:
        /*0098*/ 	.byte	0x03, 0x50
        /*009a*/ 	.short	0x0000


	//----- nvinfo : EIATTR_MAXREG_COUNT
	.align		4
        /*009c*/ 	.byte	0x03, 0x1b
        /*009e*/ 	.short	0x00ff


	//----- nvinfo : EIATTR_MERCURY_ISA_VERSION
	.align		4
        /*00a0*/ 	.byte	0x03, 0x5f
        /*00a2*/ 	.short	0x0101


	//----- nvinfo : EIATTR_VRC_CTA_INIT_COUNT
	.align		4
        /*00a4*/ 	.byte	0x02, 0x4a
	.zero		1
	.zero		1


	//----- nvinfo : EIATTR_EXIT_INSTR_OFFSETS
	.align		4
        /*00a8*/ 	.byte	0x04, 0x1c
        /*00aa*/ 	.short	(.L_147 - .L_146)


	//   ....[0]....
.L_146:
        /*00ac*/ 	.word	0x00000070


	//   ....[1]....
        /*00b0*/ 	.word	0x00000590


	//   ....[2]....
        /*00b4*/ 	.word	0x00000990


	//   ....[3]....
        /*00b8*/ 	.word	0x00000da0


	//   ....[4]....
        /*00bc*/ 	.word	0x00001050


	//   ....[5]....
        /*00c0*/ 	.word	0x000014e0


	//   ....[6]....
        /*00c4*/ 	.word	0x000018c0


	//   ....[7]....
        /*00c8*/ 	.word	0x00001cb0


	//   ....[8]....
        /*00cc*/ 	.word	0x00001f40


	//----- nvinfo : EIATTR_CRS_STACK_SIZE
	.align		4
.L_147:
        /*00d0*/ 	.byte	0x04, 0x1e
        /*00d2*/ 	.short	(.L_149 - .L_148)
.L_148:
        /*00d4*/ 	.word	0x00000000


	//----- nvinfo : EIATTR_CBANK_PARAM_SIZE
	.align		4
.L_149:
        /*00d8*/ 	.byte	0x03, 0x19
        /*00da*/ 	.short	0x0027


	//----- nvinfo : EIATTR_PARAM_CBANK
	.align		4
        /*00dc*/ 	.byte	0x04, 0x0a
        /*00de*/ 	.short	(.L_151 - .L_150)
	.align		4
.L_150:
        /*00e0*/ 	.word	index@(.nv.constant0.search_sorted_f64)
        /*00e4*/ 	.short	0x0380
        /*00e6*/ 	.short	0x0027


	//----- nvinfo : EIATTR_SW_WAR
	.align		4
.L_151:
        /*00e8*/ 	.byte	0x04, 0x36
        /*00ea*/ 	.short	(.L_153 - .L_152)
.L_152:
        /*00ec*/ 	.word	0x00000008
.L_153:


//--------------------- .nv.info.search_sorted_f32 --------------------------
	.section	.nv.info.search_sorted_f32,"",@"SHT_CUDA_INFO"
	.sectionflags	@""
	.align	4


	//----- nvinfo : EIATTR_CUDA_API_VERSION
	.align		4
        /*0000*/ 	.byte	0x04, 0x37
        /*0002*/ 	.short	(.L_155 - .L_154)
.L_154:
        /*0004*/ 	.word	0x00000082


	//----- nvinfo : EIATTR_KPARAM_INFO
	.align		4
.L_155:
        /*0008*/ 	.byte	0x04, 0x17
        /*000a*/ 	.short	(.L_157 - .L_156)
.L_156:
        /*000c*/ 	.word	0x00000000
        /*0010*/ 	.short	0x0008
        /*0012*/ 	.short	0x0026
        /*0014*/ 	.byte	0x00, 0xf0, 0x05, 0x00


	//----- nvinfo : EIATTR_KPARAM_INFO
	.align		4
.L_157:
        /*0018*/ 	.byte	0x04, 0x17
        /*001a*/ 	.short	(.L_159 - .L_158)
.L_158:
        /*001c*/ 	.word	0x00000000
        /*0020*/ 	.short	0x0007
        /*0022*/ 	.short	0x0025
        /*0024*/ 	.byte	0x00, 0xf0, 0x05, 0x00


	//----- nvinfo : EIATTR_KPARAM_INFO
	.align		4
.L_159:
        /*0028*/ 	.byte	0x04, 0x17
        /*002a*/ 	.short	(.L_161 - .L_160)
.L_160:
        /*002c*/ 	.word	0x00000000
        /*0030*/ 	.short	0x0006
        /*0032*/ 	.short	0x0024
        /*0034*/ 	.byte	0x00, 0xf0, 0x05, 0x00


	//----- nvinfo : EIATTR_KPARAM_INFO
	.align		4
.L_161:
        /*0038*/ 	.byte	0x04, 0x17
        /*003a*/ 	.short	(.L_163 - .L_162)
.L_162:
        /*003c*/ 	.word	0x00000000
        /*0040*/ 	.short	0x0005
        /*0042*/ 	.short	0x0020
        /*0044*/ 	.byte	0x00, 0xf0, 0x11, 0x00


	//----- nvinfo : EIATTR_KPARAM_INFO
	.align		4
.L_163:
        /*0048*/ 	.byte	0x04, 0x17
        /*004a*/ 	.short	(.L_165 - .L_164)
.L_164:
        /*004c*/ 	.word	0x00000000
        /*0050*/ 	.short	0x0004
        /*0052*/ 	.short	0x001c
        /*0054*/ 	.byte	0x00, 0xf0, 0x11, 0x00


	//----- nvinfo : EIATTR_KPARAM_INFO
	.align		4
.L_165:
        /*0058*/ 	.byte	0x04, 0x17
        /*005a*/ 	.short	(.L_167 - .L_166)
.L_166:
        /*005c*/ 	.word	0x00000000
        /*0060*/ 	.short	0x0003
        /*0062*/ 	.short	0x0018
        /*0064*/ 	.byte	0x00, 0xf0, 0x11, 0x00


	//----- nvinfo : EIATTR_KPARAM_INFO
	.align		4
.L_167:
        /*0068*/ 	.byte	0x04, 0x17
        /*006a*/ 	.short	(.L_169 - .L_168)
.L_168:
        /*006c*/ 	.word	0x00000000
        /*0070*/ 	.short	0x0002
        /*0072*/ 	.short	0x0010
        /*0074*/ 	.byte	0x00, 0xf5, 0x21, 0x00


	//----- nvinfo : EIATTR_KPARAM_INFO
	.align		4
.L_169:
        /*0078*/ 	.byte	0x04, 0x17
        /*007a*/ 	.short	(.L_171 - .L_170)
.L_170:
        /*007c*/ 	.word	0x00000000
        /*0080*/ 	.short	0x0001
        /*0082*/ 	.short	0x0008
        /*0084*/ 	.byte	0x00, 0xf5, 0x21, 0x00


	//----- nvinfo : EIATTR_KPARAM_INFO
	.align		4
.L_171:
        /*0088*/ 	.byte	0x04, 0x17
        /*008a*/ 	.short	(.L_173 - .L_172)
.L_172:
        /*008c*/ 	.word	0x00000000
        /*0090*/ 	.short	0x0000
        /*0092*/ 	.short	0x0000
        /*0094*/ 	.byte	0x00, 0xf5, 0x21, 0x00


	//----- nvinfo : EIATTR_SPARSE_MMA_MASK
	.align		4
.L_173:
        /*0098*/ 	.byte	0x03, 0x50
        /*009a*/ 	.short	0x0000


	//----- nvinfo : EIATTR_MAXREG_COUNT
	.align		4
        /*009c*/ 	.byte	0x03, 0x1b
        /*009e*/ 	.short	0x00ff


	//----- nvinfo : EIATTR_MERCURY_ISA_VERSION
	.align		4
        /*00a0*/ 	.byte	0x03, 0x5f
        /*00a2*/ 	.short	0x0101


	//----- nvinfo : EIATTR_VRC_CTA_INIT_COUNT
	.align		4
        /*00a4*/ 	.byte	0x02, 0x4a
	.zero		1
	.zero		1


	//----- nvinfo : EIATTR_EXIT_INSTR_OFFSETS
	.align		4
        /*00a8*/ 	.byte	0x04, 0x1c
        /*00aa*/ 	.short	(.L_175 - .L_174)


	//   ....[0]....
.L_174:
        /*00ac*/ 	.word	0x00000070


	//   ....[1]....
        /*00b0*/ 	.word	0x000005a0


	//   ....[2]....
        /*00b4*/ 	.word	0x000009a0


	//   ....[3]....
        /*00b8*/ 	.word	0x00000db0


	//   ....[4]....
        /*00bc*/ 	.word	0x00001060


	//   ....[5]....
        /*00c0*/ 	.word	0x000014f0


	//   ....[6]....
        /*00c4*/ 	.word	0x000018d0


	//   ....[7]....
        /*00c8*/ 	.word	0x00001cc0


	//   ....[8]....
        /*00cc*/ 	.word	0x00001f50


	//----- nvinfo : EIATTR_CRS_STACK_SIZE
	.align		4
.L_175:
        /*00d0*/ 	.byte	0x04, 0x1e
        /*00d2*/ 	.short	(.L_177 - .L_176)
.L_176:
        /*00d4*/ 	.word	0x00000000


	//----- nvinfo : EIATTR_CBANK_PARAM_SIZE
	.align		4
.L_177:
        /*00d8*/ 	.byte	0x03, 0x19
        /*00da*/ 	.short	0x0027


	//----- nvinfo : EIATTR_PARAM_CBANK
	.align		4
        /*00dc*/ 	.byte	0x04, 0x0a
        /*00de*/ 	.short	(.L_179 - .L_178)
	.align		4
.L_178:
        /*00e0*/ 	.word	index@(.nv.constant0.search_sorted_f32)
        /*00e4*/ 	.short	0x0380
        /*00e6*/ 	.short	0x0027


	//----- nvinfo : EIATTR_SW_WAR
	.align		4
.L_179:
        /*00e8*/ 	.byte	0x04, 0x36
        /*00ea*/ 	.short	(.L_181 - .L_180)
.L_180:
        /*00ec*/ 	.word	0x00000008
.L_181:


//--------------------- .nv.info.search_sorted_u32 --------------------------
	.section	.nv.info.search_sorted_u32,"",@"SHT_CUDA_INFO"
	.sectionflags	@""
	.align	4


	//----- nvinfo : EIATTR_CUDA_API_VERSION
	.align		4
        /*0000*/ 	.byte	0x04, 0x37
        /*0002*/ 	.short	(.L_183 - .L_182)
.L_182:
        /*0004*/ 	.word	0x00000082


	//----- nvinfo : EIATTR_KPARAM_INFO
	.align		4
.L_183:
        /*0008*/ 	.byte	0x04, 0x17
        /*000a*/ 	.short	(.L_185 - .L_184)
.L_184:
        /*000c*/ 	.word	0x00000000
        /*0010*/ 	.short	0x0008
        /*0012*/ 	.short	0x0026
        /*0014*/ 	.byte	0x00, 0xf0, 0x05, 0x00


	//----- nvinfo : EIATTR_KPARAM_INFO
	.align		4
.L_185:
        /*0018*/ 	.byte	0x04, 0x17
        /*001a*/ 	.short	(.L_187 - .L_186)
.L_186:
        /*001c*/ 	.word	0x00000000
        /*0020*/ 	.short	0x0007
        /*0022*/ 	.short	0x0025
        /*0024*/ 	.byte	0x00, 0xf0, 0x05, 0x00


	//----- nvinfo : EIATTR_KPARAM_INFO
	.align		4
.L_187:
        /*0028*/ 	.byte	0x04, 0x17
        /*002a*/ 	.short	(.L_189 - .L_188)
.L_188:
        /*002c*/ 	.word	0x00000000
        /*0030*/ 	.short	0x0006
        /*0032*/ 	.short	0x0024
        /*0034*/ 	.byte	0x00, 0xf0, 0x05, 0x00


	//----- nvinfo : EIATTR_KPARAM_INFO
	.align		4
.L_189:
        /*0038*/ 	.byte	0x04, 0x17
        /*003a*/ 	.short	(.L_191 - .L_190)
.L_190:
        /*003c*/ 	.word	0x00000000
        /*0040*/ 	.short	0x0005
        /*0042*/ 	.short	0x0020
        /*0044*/ 	.byte	0x00, 0xf0, 0x11, 0x00


	//----- nvinfo : EIATTR_KPARAM_INFO
	.align		4
.L_191:
        /*0048*/ 	.byte	0x04, 0x17
        /*004a*/ 	.short	(.L_193 - .L_192)
.L_192:
        /*004c*/ 	.word	0x00000000
        /*0050*/ 	.short	0x0004
        /*0052*/ 	.short	0x001c
        /*0054*/ 	.byte	0x00, 0xf0, 0x11, 0x00


	//----- nvinfo : EIATTR_KPARAM_INFO
	.align		4
.L_193:
        /*0058*/ 	.byte	0x04, 0x17
        /*005a*/ 	.short	(.L_195 - .L_194)
.L_194:
        /*005c*/ 	.word	0x00000000
        /*0060*/ 	.short	0x0003
        /*0062*/ 	.short	0x0018
        /*0064*/ 	.byte	0x00, 0xf0, 0x11, 0x00


	//----- nvinfo : EIATTR_KPARAM_INFO
	.align		4
.L_195:
        /*0068*/ 	.byte	0x04, 0x17
        /*006a*/ 	.short	(.L_197 - .L_196)
.L_196:
        /*006c*/ 	.word	0x00000000
        /*0070*/ 	.short	0x0002
        /*0072*/ 	.short	0x0010
        /*0074*/ 	.byte	0x00, 0xf5, 0x21, 0x00


	//----- nvinfo : EIATTR_KPARAM_INFO
	.align		4
.L_197:
        /*0078*/ 	.byte	0x04, 0x17
        /*007a*/ 	.short	(.L_199 - .L_198)
.L_198:
        /*007c*/ 	.word	0x00000000
        /*0080*/ 	.short	0x0001
        /*0082*/ 	.short	0x0008
        /*0084*/ 	.byte	0x00, 0xf5, 0x21, 0x00


	//----- nvinfo : EIATTR_KPARAM_INFO
	.align		4
.L_199:
        /*0088*/ 	.byte	0x04, 0x17
        /*008a*/ 	.short	(.L_201 - .L_200)
.L_200:
        /*008c*/ 	.word	0x00000000
        /*0090*/ 	.short	0x0000
        /*0092*/ 	.short	0x0000
        /*0094*/ 	.byte	0x00, 0xf5, 0x21, 0x00


	//----- nvinfo : EIATTR_SPARSE_MMA_MASK
	.align		4
.L_201:
        /*0098*/ 	.byte	0x03, 0x50
        /*009a*/ 	.short	0x0000


	//----- nvinfo : EIATTR_MAXREG_COUNT
	.align		4
        /*009c*/ 	.byte	0x03, 0x1b
        /*009e*/ 	.short	0x00ff


	//----- nvinfo : EIATTR_MERCURY_ISA_VERSION
	.align		4
        /*00a0*/ 	.byte	0x03, 0x5f
        /*00a2*/ 	.short	0x0101


	//----- nvinfo : EIATTR_VRC_CTA_INIT_COUNT
	.align		4
        /*00a4*/ 	.byte	0x02, 0x4a
	.zero		1
	.zero		1


	//----- nvinfo : EIATTR_EXIT_INSTR_OFFSETS
	.align		4
        /*00a8*/ 	.byte	0x04, 0x1c
        /*00aa*/ 	.short	(.L_203 - .L_202)


	//   ....[0]....
.L_202:
        /*00ac*/ 	.word	0x00000070


	//   ....[1]....
        /*00b0*/ 	.word	0x000005a0


	//   ....[2]....
        /*00b4*/ 	.word	0x000009a0


	//   ....[3]....
        /*00b8*/ 	.word	0x00000db0


	//   ....[4]....
        /*00bc*/ 	.word	0x00001060


	//   ....[5]....
        /*00c0*/ 	.word	0x000014f0


	//   ....[6]....
        /*00c4*/ 	.word	0x000018d0


	//   ....[7]....
        /*00c8*/ 	.word	0x00001cc0


	//   ....[8]....
        /*00cc*/ 	.word	0x00001f50


	//----- nvinfo : EIATTR_CRS_STACK_SIZE
	.align		4
.L_203:
        /*00d0*/ 	.byte	0x04, 0x1e
        /*00d2*/ 	.short	(.L_205 - .L_204)
.L_204:
        /*00d4*/ 	.word	0x00000000


	//----- nvinfo : EIATTR_CBANK_PARAM_SIZE
	.align		4
.L_205:
        /*00d8*/ 	.byte	0x03, 0x19
        /*00da*/ 	.short	0x0027


	//----- nvinfo : EIATTR_PARAM_CBANK
	.align		4
        /*00dc*/ 	.byte	0x04, 0x0a
        /*00de*/ 	.short	(.L_207 - .L_206)
	.align		4
.L_206:
        /*00e0*/ 	.word	index@(.nv.constant0.search_sorted_u32)
        /*00e4*/ 	.short	0x0380
        /*00e6*/ 	.short	0x0027


	//----- nvinfo : EIATTR_SW_WAR
	.align		4
.L_207:
        /*00e8*/ 	.byte	0x04, 0x36
        /*00ea*/ 	.short	(.L_209 - .L_208)
.L_208:
        /*00ec*/ 	.word	0x00000008
.L_209:


//--------------------- .nv.info.search_sorted_u8 --------------------------
	.section	.nv.info.search_sorted_u8,"",@"SHT_CUDA_INFO"
	.sectionflags	@""
	.align	4


	//----- nvinfo : EIATTR_CUDA_API_VERSION
	.align		4
        /*0000*/ 	.byte	0x04, 0x37
        /*0002*/ 	.short	(.L_211 - .L_210)
.L_210:
        /*0004*/ 	.word	0x00000082


	//----- nvinfo : EIATTR_KPARAM_INFO
	.align		4
.L_211:
        /*0008*/ 	.byte	0x04, 0x17
        /*000a*/ 	.short	(.L_213 - .L_212)
.L_212:
        /*000c*/ 	.word	0x00000000
        /*0010*/ 	.short	0x0008
        /*0012*/ 	.short	0x0026
        /*0014*/ 	.byte	0x00, 0xf0, 0x05, 0x00


	//----- nvinfo : EIATTR_KPARAM_INFO
	.align		4
.L_213:
        /*0018*/ 	.byte	0x04, 0x17
        /*001a*/ 	.short	(.L_215 - .L_214)
.L_214:
        /*001c*/ 	.word	0x00000000
        /*0020*/ 	.short	0x0007
        /*0022*/ 	.short	0x0025
        /*0024*/ 	.byte	0x00, 0xf0, 0x05, 0x00


	//----- nvinfo : EIATTR_KPARAM_INFO
	.align		4
.L_215:
        /*0028*/ 	.byte	0x04, 0x17
        /*002a*/ 	.short	(.L_217 - .L_216)
.L_216:
        /*002c*/ 	.word	0x00000000
        /*0030*/ 	.short	0x0006
        /*0032*/ 	.short	0x0024
        /*0034*/ 	.byte	0x00, 0xf0, 0x05, 0x00


	//----- nvinfo : EIATTR_KPARAM_INFO
	.align		4
.L_217:
        /*0038*/ 	.byte	0x04, 0x17
        /*003a*/ 	.short	(.L_219 - .L_218)
.L_218:
        /*003c*/ 	.word	0x00000000
        /*0040*/ 	.short	0x0005
        /*0042*/ 	.short	0x0020
        /*0044*/ 	.byte	0x00, 0xf0, 0x11, 0x00


	//----- nvinfo : EIATTR_KPARAM_INFO
	.align		4
.L_219:
        /*0048*/ 	.byte	0x04, 0x17
        /*004a*/ 	.short	(.L_221 - .L_220)
.L_220:
        /*004c*/ 	.word	0x00000000
        /*0050*/ 	.short	0x0004
        /*0052*/ 	.short	0x001c
        /*0054*/ 	.byte	0x00, 0xf0, 0x11, 0x00


	//----- nvinfo : EIATTR_KPARAM_INFO
	.align		4
.L_221:
        /*0058*/ 	.byte	0x04, 0x17
        /*005a*/ 	.short	(.L_223 - .L_222)
.L_222:
        /*005c*/ 	.word	0x00000000
        /*0060*/ 	.short	0x0003
        /*0062*/ 	.short	0x0018
        /*0064*/ 	.byte	0x00, 0xf0, 0x11, 0x00


	//----- nvinfo : EIATTR_KPARAM_INFO
	.align		4
.L_223:
        /*0068*/ 	.byte	0x04, 0x17
        /*006a*/ 	.short	(.L_225 - .L_224)
.L_224:
        /*006c*/ 	.word	0x00000000
        /*0070*/ 	.short	0x0002
        /*0072*/ 	.short	0x0010
        /*0074*/ 	.byte	0x00, 0xf5, 0x21, 0x00


	//----- nvinfo : EIATTR_KPARAM_INFO
	.align		4
.L_225:
        /*0078*/ 	.byte	0x04, 0x17
        /*007a*/ 	.short	(.L_227 - .L_226)
.L_226:
        /*007c*/ 	.word	0x00000000
        /*0080*/ 	.short	0x0001
        /*0082*/ 	.short	0x0008
        /*0084*/ 	.byte	0x00, 0xf5, 0x21, 0x00


	//----- nvinfo : EIATTR_KPARAM_INFO
	.align		4
.L_227:
        /*0088*/ 	.byte	0x04, 0x17
        /*008a*/ 	.short	(.L_229 - .L_228)
.L_228:
        /*008c*/ 	.word	0x00000000
        /*0090*/ 	.short	0x0000
        /*0092*/ 	.short	0x0000
        /*0094*/ 	.byte	0x00, 0xf5, 0x21, 0x00


	//----- nvinfo : EIATTR_SPARSE_MMA_MASK
	.align		4
.L_229:
        /*0098*/ 	.byte	0x03, 0x50
        /*009a*/ 	.short	0x0000


	//----- nvinfo : EIATTR_MAXREG_COUNT
	.align		4
        /*009c*/ 	.byte	0x03, 0x1b
        /*009e*/ 	.short	0x00ff


	//----- nvinfo : EIATTR_MERCURY_ISA_VERSION
	.align		4
        /*00a0*/ 	.byte	0x03, 0x5f
        /*00a2*/ 	.short	0x0101


	//----- nvinfo : EIATTR_VRC_CTA_INIT_COUNT
	.align		4
        /*00a4*/ 	.byte	0x02, 0x4a
	.zero		1
	.zero		1


	//----- nvinfo : EIATTR_EXIT_INSTR_OFFSETS
	.align		4
        /*00a8*/ 	.byte	0x04, 0x1c
        /*00aa*/ 	.short	(.L_231 - .L_230)


	//   ....[0]....
.L_230:
        /*00ac*/ 	.word	0x00000070


	//   ....[1]....
        /*00b0*/ 	.word	0x000005b0


	//   ....[2]....
        /*00b4*/ 	.word	0x000009c0


	//   ....[3]....
        /*00b8*/ 	.word	0x00000df0


	//   ....[4]....
        /*00bc*/ 	.word	0x000010b0


	//   ....[5]....
        /*00c0*/ 	.word	0x00001560


	//   ....[6]....
        /*00c4*/ 	.word	0x00001950


	//   ....[7]....
        /*00c8*/ 	.word	0x00001d50


	//   ....[8]....
        /*00cc*/ 	.word	0x00001fe0


	//----- nvinfo : EIATTR_CRS_STACK_SIZE
	.align		4
.L_231:
        /*00d0*/ 	.byte	0x04, 0x1e
        /*00d2*/ 	.short	(.L_233 - .L_232)
.L_232:
        /*00d4*/ 	.word	0x00000000


	//----- nvinfo : EIATTR_CBANK_PARAM_SIZE
	.align		4
.L_233:
        /*00d8*/ 	.byte	0x03, 0x19
        /*00da*/ 	.short	0x0027


	//----- nvinfo : EIATTR_PARAM_CBANK
	.align		4
        /*00dc*/ 	.byte	0x04, 0x0a
        /*00de*/ 	.short	(.L_235 - .L_234)
	.align		4
.L_234:
        /*00e0*/ 	.word	index@(.nv.constant0.search_sorted_u8)
        /*00e4*/ 	.short	0x0380
        /*00e6*/ 	.short	0x0027


	//----- nvinfo : EIATTR_SW_WAR
	.align		4
.L_235:
        /*00e8*/ 	.byte	0x04, 0x36
        /*00ea*/ 	.short	(.L_237 - .L_236)
.L_236:
        /*00ec*/ 	.word	0x00000008
.L_237:


//--------------------- .nv.callgraph             --------------------------
	.section	.nv.callgraph,"",@"SHT_CUDA_CALLGRAPH"
	.align	4
	.sectionentsize	8
	.align		4
        /*0000*/ 	.word	0x00000000
	.align		4
        /*0004*/ 	.word	0xffffffff
	.align		4
        /*0008*/ 	.word	0x00000000
	.align		4
        /*000c*/ 	.word	0xfffffffe
	.align		4
        /*0010*/ 	.word	0x00000000
	.align		4
        /*0014*/ 	.word	0xfffffffd
	.align		4
        /*0018*/ 	.word	0x00000000
	.align		4
        /*001c*/ 	.word	0xfffffffc


//--------------------- .text.search_sorted_bf16  --------------------------
	.section	.text.search_sorted_bf16,"ax",@progbits
	.align	128
        .global         search_sorted_bf16
        .type           search_sorted_bf16,@function
        .size           search_sorted_bf16,(.L_x_266 - search_sorted_bf16)
        .other          search_sorted_bf16,@"STO_CUDA_ENTRY STV_DEFAULT"
search_sorted_bf16:
.text.search_sorted_bf16:
[----:B------:R-:W-:Y:S01]  /*0000*/  LDC R1, c[0x0][0x37c] ;  /* 0x0000df00ff017b82 */ /* 0x000fe20000000800 */
[----:B------:R-:W0:Y:S07]  /*0010*/  S2R R3, SR_TID.X ;  /* 0x0000000000037919 */ /* 0x000e2e0000002100 */
[----:B------:R-:W0:Y:S01]  /*0020*/  S2UR UR4, SR_CTAID.X ;  /* 0x00000000000479c3 */ /* 0x000e220000002500 */
[----:B------:R-:W1:Y:S07]  /*0030*/  LDCU UR5, c[0x0][0x3a0] ;  /* 0x00007400ff0577ac */ /* 0x000e6e0008000800 */
[----:B------:R-:W0:Y:S02]  /*0040*/  LDC R0, c[0x0][0x360] ;  /* 0x0000d800ff007b82 */ /* 0x000e240000000800 */
[----:B0-----:R-:W-:-:S05]  /*0050*/  IMAD R3, R0, UR4, R3 ;  /* 0x0000000400037c24 */ /* 0x001fca000f8e0203 */
[----:B-1----:R-:W-:-:S13]  /*0060*/  ISETP.GE.U32.AND P0, PT, R3, UR5, PT ;  /* 0x0000000503007c0c */ /* 0x002fda000bf06070 */
[----:B------:R-:W-:Y:S05]  /*0070*/  @P0 EXIT ;  /* 0x000000000000094d */ /* 0x000fea0003800000 */
[----:B------:R-:W0:Y:S01]  /*0080*/  LDCU.U8 UR4, c[0x0][0x3a4] ;  /* 0x00007480ff0477ac */ /* 0x000e220008000000 */
[----:B------:R-:W1:Y:S01]  /*0090*/  LDCU UR5, c[0x0][0x370] ;  /* 0x00006e00ff0577ac */ /* 0x000e620008000800 */
[----:B------:R-:W2:Y:S01]  /*00a0*/  LDCU.64 UR6, c[0x0][0x358] ;  /* 0x00006b00ff0677ac */ /* 0x000ea20008000a00 */
[----:B0-----:R-:W-:-:S04]  /*00b0*/  UPRMT UR4, UR4, 0x8880, URZ ;  /* 0x0000888004047896 */ /* 0x001fc800080000ff */
[----:B------:R-:W-:Y:S01]  /*00c0*/  UISETP.NE.AND UP0, UPT, UR4, URZ, UPT ;  /* 0x000000ff0400728c */ /* 0x000fe2000bf05270 */
[----:B-1----:R-:W-:-:S08]  /*00d0*/  IMAD R0, R0, UR5, RZ ;  /* 0x0000000500007c24 */ /* 0x002fd0000f8e02ff */
[----:B--2---:R-:W-:Y:S05]  /*00e0*/  BRA.U UP0, `(.L_x_0) ;  /* 0x0000000d00e07547 */ /* 0x004fea000b800000 */
[----:B------:R-:W0:Y:S02]  /*00f0*/  LDCU.S8 UR4, c[0x0][0x3a5] ;  /* 0x000074a0ff0477ac */ /* 0x000e240008000200 */
[----:B0-----:R-:W-:-:S09]  /*0100*/  UISETP.NE.AND UP0, UPT, UR4, URZ, UPT ;  /* 0x000000ff0400728c */ /* 0x001fd2000bf05270 */
[----:B------:R-:W-:Y:S05]  /*0110*/  BRA.U UP0, `(.L_x_1) ;  /* 0x0000000900247547 */ /* 0x000fea000b800000 */
[----:B------:R-:W0:Y:S01]  /*0120*/  LDCU.S8 UR4, c[0x0][0x3a6] ;  /* 0x000074c0ff0477ac */ /* 0x000e220008000200 */
[----:B------:R-:W1:Y:S01]  /*0130*/  LDCU.64 UR8, c[0x0][0x390] ;  /* 0x00007200ff0877ac */ /* 0x000e620008000a00 */
[----:B------:R-:W2:Y:S01]  /*0140*/  LDCU.64 UR10, c[0x0][0x390] ;  /* 0x00007200ff0a77ac */ /* 0x000ea20008000a00 */
[----:B0-----:R-:W-:-:S09]  /*0150*/  UISETP.NE.AND UP0, UPT, UR4, URZ, UPT ;  /* 0x000000ff0400728c */ /* 0x001fd2000bf05270 */
[----:B-12---:R-:W-:Y:S05]  /*0160*/  BRA.U !UP0, `(.L_x_2) ;  /* 0x0000000508107547 */ /* 0x006fea000b800000 */
.L_x_7:
[----:B------:R-:W0:Y:S01]  /*0170*/  LDC.64 R4, c[0x0][0x398] ;  /* 0x0000e600ff047b82 */ /* 0x000e220000000a00 */
[----:B------:R-:W-:Y:S01]  /*0180*/  BSSY.RECONVERGENT B0, `(.L_x_3) ;  /* 0x0000038000007945 */ /* 0x000fe20003800200 */
[----:B0-----:R-:W0:Y:S01]  /*0190*/  I2F.U32.RP R2, R4 ;  /* 0x0000000400027306 */ /* 0x001e220000209000 */
[----:B------:R-:W-:-:S07]  /*01a0*/  LOP3.LUT R11, RZ, R4, RZ, 0x33, !PT ;  /* 0x00000004ff0b7212 */ /* 0x000fce00078e33ff */
[----:B0-----:R-:W0:Y:S02]  /*01b0*/  MUFU.RCP R2, R2 ;  /* 0x0000000200027308 */ /* 0x001e240000001000 */
[----:B0-----:R-:W-:-:S06]  /*01c0*/  VIADD R6, R2, 0xffffffe ;  /* 0x0ffffffe02067836 */ /* 0x001fcc0000000000 */
[----:B------:R0:W1:Y:S02]  /*01d0*/  F2I.FTZ.U32.TRUNC.NTZ R7, R6 ;  /* 0x0000000600077305 */ /* 0x000064000021f000 */
[----:B0-----:R-:W-:Y:S02]  /*01e0*/  IMAD.MOV.U32 R6, RZ, RZ, RZ ;  /* 0x000000ffff067224 */ /* 0x001fe400078e00ff */
[----:B-1----:R-:W-:-:S04]  /*01f0*/  IMAD.MOV R9, RZ, RZ, -R7 ;  /* 0x000000ffff097224 */ /* 0x002fc800078e0a07 */
[----:B------:R-:W-:-:S04]  /*0200*/  IMAD R9, R9, R4, RZ ;  /* 0x0000000409097224 */ /* 0x000fc800078e02ff */
[----:B------:R-:W-:-:S06]  /*0210*/  IMAD.HI.U32 R8, R7, R9, R6 ;  /* 0x0000000907087227 */ /* 0x000fcc00078e0006 */
[----:B------:R-:W-:-:S04]  /*0220*/  IMAD.HI.U32 R8, R8, R3, RZ ;  /* 0x0000000308087227 */ /* 0x000fc800078e00ff */
[----:B------:R-:W-:-:S04]  /*0230*/  IMAD.MOV R9, RZ, RZ, -R8 ;  /* 0x000000ffff097224 */ /* 0x000fc800078e0a08 */
[----:B------:R-:W-:-:S05]  /*0240*/  IMAD R9, R4, R9, R3 ;  /* 0x0000000904097224 */ /* 0x000fca00078e0203 */
[----:B------:R-:W-:-:S13]  /*0250*/  ISETP.GE.U32.AND P1, PT, R9, R4, PT ;  /* 0x000000040900720c */ /* 0x000fda0003f26070 */
[----:B------:R-:W-:Y:S02]  /*0260*/  @P1 IMAD.IADD R9, R9, 0x1, -R4 ;  /* 0x0000000109091824 */ /* 0x000fe400078e0a04 */
[----:B------:R-:W-:Y:S01]  /*0270*/  @P1 VIADD R8, R8, 0x1 ;  /* 0x0000000108081836 */ /* 0x000fe20000000000 */
[----:B------:R-:W-:Y:S02]  /*0280*/  ISETP.NE.U32.AND P1, PT, R4, RZ, PT ;  /* 0x000000ff0400720c */ /* 0x000fe40003f25070 */
[----:B------:R-:W-:-:S13]  /*0290*/  ISETP.GE.U32.AND P0, PT, R9, R4, PT ;  /* 0x000000040900720c */ /* 0x000fda0003f06070 */
[----:B------:R-:W-:-:S05]  /*02a0*/  @P0 VIADD R8, R8, 0x1 ;  /* 0x0000000108080836 */ /* 0x000fca0000000000 */
[----:B------:R-:W-:-:S05]  /*02b0*/  SEL R2, R11, R8, !P1 ;  /* 0x000000080b027207 */ /* 0x000fca0004800000 */
[----:B------:R-:W-:-:S04]  /*02c0*/  IMAD R2, R2, R5, RZ ;  /* 0x0000000502027224 */ /* 0x000fc800078e02ff */
[----:B------:R-:W-:Y:S02]  /*02d0*/  IMAD.IADD R13, R2, 0x1, R5 ;  /* 0x00000001020d7824 */ /* 0x000fe400078e0205 */
[----:B------:R-:W-:-:S03]  /*02e0*/  IMAD.MOV.U32 R5, RZ, RZ, R2 ;  /* 0x000000ffff057224 */ /* 0x000fc600078e0002 */
[----:B------:R-:W-:-:S13]  /*02f0*/  ISETP.GE.AND P2, PT, R2, R13, PT ;  /* 0x0000000d0200720c */ /* 0x000fda0003f46270 */
[----:B------:R-:W-:Y:S05]  /*0300*/  @P2 BRA `(.L_x_4) ;  /* 0x00000000007c2947 */ /* 0x000fea0003800000 */
[----:B------:R-:W0:Y:S01]  /*0310*/  LDC.64 R6, c[0x0][0x388] ;  /* 0x0000e200ff067b82 */ /* 0x000e220000000a00 */
[----:B------:R-:W-:-:S05]  /*0320*/  IMAD.IADD R4, R9, 0x1, -R4 ;  /* 0x0000000109047824 */ /* 0x000fca00078e0a04 */
[----:B------:R-:W-:-:S05]  /*0330*/  @P1 SEL R11, R4, R9, P0 ;  /* 0x00000009040b1207 */ /* 0x000fca0000000000 */
[----:B0-----:R-:W-:-:S05]  /*0340*/  IMAD.WIDE R4, R11, 0x2, R6 ;  /* 0x000000020b047825 */ /* 0x001fca00078e0206 */
[----:B------:R0:W5:Y:S01]  /*0350*/  LDG.E.U16 R15, desc[UR6][R4.64] ;  /* 0x00000006040f7981 */ /* 0x000162000c1e1500 */
[----:B------:R-:W-:Y:S01]  /*0360*/  BSSY.RECONVERGENT B1, `(.L_x_5) ;  /* 0x0000018000017945 */ /* 0x000fe20003800200 */
[--C-:B------:R-:W-:Y:S01]  /*0370*/  SHF.R.S32.HI R10, RZ, 0x1f, R13.reuse ;  /* 0x0000001fff0a7819 */ /* 0x100fe2000001140d */
[----:B------:R-:W-:Y:S01]  /*0380*/  IMAD.MOV.U32 R11, RZ, RZ, R13 ;  /* 0x000000ffff0b7224 */ /* 0x000fe200078e000d */
[--C-:B------:R-:W-:Y:S01]  /*0390*/  SHF.R.S32.HI R13, RZ, 0x1f, R2.reuse ;  /* 0x0000001fff0d7819 */ /* 0x100fe20000011402 */
[----:B------:R-:W-:-:S07]  /*03a0*/  IMAD.MOV.U32 R12, RZ, RZ, R2 ;  /* 0x000000ffff0c7224 */ /* 0x000fce00078e0002 */
.L_x_6:
[----:B------:R-:W-:-:S05]  /*03b0*/  IADD3 R8, P0, PT, -R12, R11, RZ ;  /* 0x0000000b0c087210 */ /* 0x000fca0007f1e1ff */
[----:B------:R-:W-:-:S05]  /*03c0*/  IMAD.X R9, R10, 0x1, ~R13, P0 ;  /* 0x000000010a097824 */ /* 0x000fca00000e0e0d */
[--C-:B------:R-:W-:Y:S02]  /*03d0*/  SHF.R.S64 R8, R8, 0x1, R9.reuse ;  /* 0x0000000108087819 */ /* 0x100fe40000001009 */
[----:B------:R-:W-:Y:S02]  /*03e0*/  SHF.R.S32.HI R9, RZ, 0x1, R9 ;  /* 0x00000001ff097819 */ /* 0x000fe40000011409 */
[----:B------:R-:W-:-:S05]  /*03f0*/  IADD3 R8, P0, PT, R12, R8, RZ ;  /* 0x000000080c087210 */ /* 0x000fca0007f1e0ff */
[----:B------:R-:W-:Y:S01]  /*0400*/  IMAD.X R9, R13, 0x1, R9, P0 ;  /* 0x000000010d097824 */ /* 0x000fe200000e0609 */
[----:B0-----:R-:W-:-:S04]  /*0410*/  LEA R4, P0, R8, UR8, 0x1 ;  /* 0x0000000808047c11 */ /* 0x001fc8000f8008ff */
[----:B------:R-:W-:-:S05]  /*0420*/  LEA.HI.X R5, R8, UR9, R9, 0x1, P0 ;  /* 0x0000000908057c11 */ /* 0x000fca00080f0c09 */
[----:B------:R-:W2:Y:S01]  /*0430*/  LDG.E.U16 R4, desc[UR6][R4.64] ;  /* 0x0000000604047981 */ /* 0x000ea2000c1e1500 */
[----:B------:R-:W-:-:S05]  /*0440*/  IADD3 R6, P1, PT, R8, 0x1, RZ ;  /* 0x0000000108067810 */ /* 0x000fca0007f3e0ff */
[----:B------:R-:W-:Y:S01]  /*0450*/  IMAD.X R7, RZ, RZ, R9, P1 ;  /* 0x000000ffff077224 */ /* 0x000fe200008e0609 */
[----:B--2--5:R-:W-:-:S05]  /*0460*/  HSETP2.BF16_V2.GE.AND P0, PT, R4.H0_H0, R15.H0_H0, PT ;  /* 0x2000000f04007234 */ /* 0x024fca0003f06802 */
[----:B------:R-:W-:Y:S02]  /*0470*/  SEL R12, R6, R12, !P0 ;  /* 0x0000000c060c7207 */ /* 0x000fe40004000000 */
[----:B------:R-:W-:Y:S02]  /*0480*/  SEL R11, R11, R8, !P0 ;  /* 0x000000080b0b7207 */ /* 0x000fe40004000000 */
[----:B------:R-:W-:Y:S02]  /*0490*/  SEL R13, R7, R13, !P0 ;  /* 0x0000000d070d7207 */ /* 0x000fe40004000000 */
[----:B------:R-:W-:Y:S02]  /*04a0*/  SEL R10, R10, R9, !P0 ;  /* 0x000000090a0a7207 */ /* 0x000fe40004000000 */
[----:B------:R-:W-:-:S04]  /*04b0*/  ISETP.GE.U32.AND P0, PT, R12, R11, PT ;  /* 0x0000000b0c00720c */ /* 0x000fc80003f06070 */
[----:B------:R-:W-:-:S13]  /*04c0*/  ISETP.GE.AND.EX P0, PT, R13, R10, PT, P0 ;  /* 0x0000000a0d00720c */ /* 0x000fda0003f06300 */
[----:B------:R-:W-:Y:S05]  /*04d0*/  @!P0 BRA `(.L_x_6) ;  /* 0xfffffffc00b48947 */ /* 0x000fea000383ffff */
[----:B------:R-:W-:Y:S05]  /*04e0*/  BSYNC.RECONVERGENT B1 ;  /* 0x0000000000017941 */ /* 0x000fea0003800200 */
.L_x_5:
[----:B------:R-:W-:-:S07]  /*04f0*/  IMAD.MOV.U32 R5, RZ, RZ, R12 ;  /* 0x000000ffff057224 */ /* 0x000fce00078e000c */
.L_x_4:
[----:B------:R-:W-:Y:S05]  /*0500*/  BSYNC.RECONVERGENT B0 ;  /* 0x0000000000007941 */ /* 0x000fea0003800200 */
.L_x_3:
[----:B------:R-:W0:Y:S01]  /*0510*/  LDC.64 R6, c[0x0][0x380] ;  /* 0x0000e000ff067b82 */ /* 0x000e220000000a00 */
[----:B------:R-:W1:Y:S01]  /*0520*/  LDCU UR4, c[0x0][0x3a0] ;  /* 0x00007400ff0477ac */ /* 0x000e620008000800 */
[----:B------:R-:W-:-:S05]  /*0530*/  IMAD.IADD R4, R5, 0x1, -R2 ;  /* 0x0000000105047824 */ /* 0x000fca00078e0a02 */
[----:B------:R-:W-:Y:S01]  /*0540*/  SHF.R.S32.HI R5, RZ, 0x1f, R4 ;  /* 0x0000001fff057819 */ /* 0x000fe20000011404 */
[----:B0-----:R-:W-:-:S04]  /*0550*/  IMAD.WIDE R6, R3, 0x8, R6 ;  /* 0x0000000803067825 */ /* 0x001fc800078e0206 */
[----:B------:R-:W-:Y:S01]  /*0560*/  IMAD.IADD R3, R0, 0x1, R3 ;  /* 0x0000000100037824 */ /* 0x000fe200078e0203 */
[----:B------:R0:W-:Y:S04]  /*0570*/  STG.E.64 desc[UR6][R6.64], R4 ;  /* 0x0000000406007986 */ /* 0x0001e8000c101b06 */
[----:B-1----:R-:W-:-:S13]  /*0580*/  ISETP.GE.U32.AND P0, PT, R3, UR4, PT ;  /* 0x0000000403007c0c */ /* 0x002fda000bf06070 */
[----:B0-----:R-:W-:Y:S05]  /*0590*/  @!P0 BRA `(.L_x_7) ;  /* 0xfffffff800f48947 */ /* 0x001fea000383ffff */
[----:B------:R-:W-:Y:S05]  /*05a0*/  EXIT ;  /* 0x000000000000794d */ /* 0x000fea0003800000 */
.L_x_2:
[----:B------:R-:W0:Y:S01]  /*05b0*/  LDCU.64 UR4, c[0x0][0x398] ;  /* 0x00007300ff0477ac */ /* 0x000e220008000a00 */
[----:B------:R-:W-:Y:S01]  /*05c0*/  IMAD.MOV.U32 R4, RZ, RZ, RZ ;  /* 0x000000ffff047224 */ /* 0x000fe200078e00ff */
[----:B------:R-:W-:Y:S01]  /*05d0*/  BSSY.RECONVERGENT B0, `(.L_x_8) ;  /* 0x0000033000007945 */ /* 0x000fe20003800200 */
[----:B0-----:R-:W0:Y:S01]  /*05e0*/  I2F.U32.RP R6, UR4 ;  /* 0x0000000400067d06 */ /* 0x001e220008209000 */
[----:B------:R-:W-:-:S07]  /*05f0*/  ISETP.NE.U32.AND P2, PT, RZ, UR4, PT ;  /* 0x00000004ff007c0c */ /* 0x000fce000bf45070 */
[----:B0-----:R-:W0:Y:S02]  /*0600*/  MUFU.RCP R6, R6 ;  /* 0x0000000600067308 */ /* 0x001e240000001000 */
[----:B0-----:R-:W-:-:S06]  /*0610*/  VIADD R5, R6, 0xffffffe ;  /* 0x0ffffffe06057836 */ /* 0x001fcc0000000000 */
[----:B------:R-:W0:Y:S02]  /*0620*/  F2I.FTZ.U32.TRUNC.NTZ R5, R5 ;  /* 0x0000000500057305 */ /* 0x000e24000021f000 */
[----:B0-----:R-:W-:-:S04]  /*0630*/  IMAD.MOV R7, RZ, RZ, -R5 ;  /* 0x000000ffff077224 */ /* 0x001fc800078e0a05 */
[----:B------:R-:W-:-:S04]  /*0640*/  IMAD R7, R7, UR4, RZ ;  /* 0x0000000407077c24 */ /* 0x000fc8000f8e02ff */
[----:B------:R-:W-:-:S06]  /*0650*/  IMAD.HI.U32 R2, R5, R7, R4 ;  /* 0x0000000705027227 */ /* 0x000fcc00078e0004 */
[----:B------:R-:W-:-:S04]  /*0660*/  IMAD.HI.U32 R2, R2, R3, RZ ;  /* 0x0000000302027227 */ /* 0x000fc800078e00ff */
[----:B------:R-:W-:-:S04]  /*0670*/  IMAD.MOV R4, RZ, RZ, -R2 ;  /* 0x000000ffff047224 */ /* 0x000fc800078e0a02 */
[----:B------:R-:W-:-:S05]  /*0680*/  IMAD R4, R4, UR4, R3 ;  /* 0x0000000404047c24 */ /* 0x000fca000f8e0203 */
[----:B------:R-:W-:-:S13]  /*0690*/  ISETP.GE.U32.AND P0, PT, R4, UR4, PT ;  /* 0x0000000404007c0c */ /* 0x000fda000bf06070 */
[----:B------:R-:W-:Y:S02]  /*06a0*/  @P0 VIADD R4, R4, -UR4 ;  /* 0x8000000404040c36 */ /* 0x000fe40008000000 */
[----:B------:R-:W-:-:S03]  /*06b0*/  @P0 VIADD R2, R2, 0x1 ;  /* 0x0000000102020836 */ /* 0x000fc60000000000 */
[----:B------:R-:W-:-:S13]  /*06c0*/  ISETP.GE.U32.AND P1, PT, R4, UR4, PT ;  /* 0x0000000404007c0c */ /* 0x000fda000bf26070 */
[----:B------:R-:W-:Y:S01]  /*06d0*/  @P1 VIADD R2, R2, 0x1 ;  /* 0x0000000102021836 */ /* 0x000fe20000000000 */
[----:B------:R-:W-:-:S05]  /*06e0*/  @!P2 LOP3.LUT R2, RZ, UR4, RZ, 0x33, !PT ;  /* 0x00000004ff02ac12 */ /* 0x000fca000f8e33ff */
[----:B------:R-:W-:-:S04]  /*06f0*/  IMAD R13, R2, UR5, RZ ;  /* 0x00000005020d7c24 */ /* 0x000fc8000f8e02ff */
[----:B------:R-:W-:Y:S02]  /*0700*/  VIADD R10, R13, UR5 ;  /* 0x000000050d0a7c36 */ /* 0x000fe40008000000 */
[----:B------:R-:W-:-:S03]  /*0710*/  IMAD.MOV.U32 R2, RZ, RZ, R13 ;  /* 0x000000ffff027224 */ /* 0x000fc600078e000d */
[----:B------:R-:W-:-:S13]  /*0720*/  ISETP.GE.AND P0, PT, R13, R10, PT ;  /* 0x0000000a0d00720c */ /* 0x000fda0003f06270 */
[----:B------:R-:W-:Y:S05]  /*0730*/  @P0 BRA `(.L_x_9) ;  /* 0x0000000000700947 */ /* 0x000fea0003800000 */
[----:B------:R-:W0:Y:S02]  /*0740*/  LDC.64 R4, c[0x0][0x388] ;  /* 0x0000e200ff047b82 */ /* 0x000e240000000a00 */
[----:B0-----:R-:W-:-:S05]  /*0750*/  IMAD.WIDE R4, R3, 0x2, R4 ;  /* 0x0000000203047825 */ /* 0x001fca00078e0204 */
[----:B------:R0:W5:Y:S01]  /*0760*/  LDG.E.U16 R15, desc[UR6][R4.64] ;  /* 0x00000006040f7981 */ /* 0x000162000c1e1500 */
[----:B------:R-:W-:Y:S01]  /*0770*/  BSSY.RECONVERGENT B1, `(.L_x_10) ;  /* 0x0000017000017945 */ /* 0x000fe20003800200 */
[----:B------:R-:W-:Y:S01]  /*0780*/  SHF.R.S32.HI R9, RZ, 0x1f, R10 ;  /* 0x0000001fff097819 */ /* 0x000fe2000001140a */
[--C-:B------:R-:W-:Y:S01]  /*0790*/  IMAD.MOV.U32 R11, RZ, RZ, R13.reuse ;  /* 0x000000ffff0b7224 */ /* 0x100fe200078e000d */
[----:B------:R-:W-:-:S07]  /*07a0*/  SHF.R.S32.HI R12, RZ, 0x1f, R13 ;  /* 0x0000001fff0c7819 */ /* 0x000fce000001140d */
.L_x_11:
        /* <DEDUP_REMOVED lines=20> */
.L_x_10:
[----:B------:R-:W-:-:S07]  /*08f0*/  IMAD.MOV.U32 R2, RZ, RZ, R11 ;  /* 0x000000ffff027224 */ /* 0x000fce00078e000b */
.L_x_9:
[----:B------:R-:W-:Y:S05]  /*0900*/  BSYNC.RECONVERGENT B0 ;  /* 0x0000000000007941 */ /* 0x000fea0003800200 */
.L_x_8:
        /* <DEDUP_REMOVED lines=10> */
.L_x_1:
[----:B------:R-:W0:Y:S01]  /*09b0*/  LDCU.S8 UR4, c[0x0][0x3a6] ;  /* 0x000074c0ff0477ac */ /* 0x000e220008000200 */
[----:B------:R-:W1:Y:S01]  /*09c0*/  LDCU.64 UR8, c[0x0][0x390] ;  /* 0x00007200ff0877ac */ /* 0x000e620008000a00 */
[----:B------:R-:W2:Y:S01]  /*09d0*/  LDCU.64 UR10, c[0x0][0x390] ;  /* 0x00007200ff0a77ac */ /* 0x000ea20008000a00 */
[----:B0-----:R-:W-:-:S09]  /*09e0*/  UISETP.NE.AND UP0, UPT, UR4, URZ, UPT ;  /* 0x000000ff0400728c */ /* 0x001fd2000bf05270 */
[----:B-12---:R-:W-:Y:S05]  /*09f0*/  BRA.U !UP0, `(.L_x_12) ;  /* 0x0000000108f07547 */ /* 0x006fea000b800000 */
.L_x_16:
[----:B------:R-:W0:Y:S02]  /*0a00*/  LDCU.64 UR4, c[0x0][0x398] ;  /* 0x00007300ff0477ac */ /* 0x000e240008000a00 */
[----:B0-----:R-:W0:Y:S01]  /*0a10*/  I2F.U32.RP R6, UR4 ;  /* 0x0000000400067d06 */ /* 0x001e220008209000 */
[----:B------:R-:W-:Y:S01]  /*0a20*/  ISETP.NE.U32.AND P1, PT, RZ, UR4, PT ;  /* 0x00000004ff007c0c */ /* 0x000fe2000bf25070 */
[----:B------:R-:W-:-:S06]  /*0a30*/  UISETP.GE.AND UP0, UPT, UR5, 0x1, UPT ;  /* 0x000000010500788c */ /* 0x000fcc000bf06270 */
[----:B0-----:R-:W0:Y:S02]  /*0a40*/  MUFU.RCP R6, R6 ;  /* 0x0000000600067308 */ /* 0x001e240000001000 */
[----:B0-----:R-:W-:-:S06]  /*0a50*/  VIADD R4, R6, 0xffffffe ;  /* 0x0ffffffe06047836 */ /* 0x001fcc0000000000 */
[----:B------:R0:W1:Y:S02]  /*0a60*/  F2I.FTZ.U32.TRUNC.NTZ R5, R4 ;  /* 0x0000000400057305 */ /* 0x000064000021f000 */
[----:B0-----:R-:W-:Y:S02]  /*0a70*/  IMAD.MOV.U32 R4, RZ, RZ, RZ ;  /* 0x000000ffff047224 */ /* 0x001fe400078e00ff */
[----:B-1----:R-:W-:-:S04]  /*0a80*/  IMAD.MOV R7, RZ, RZ, -R5 ;  /* 0x000000ffff077224 */ /* 0x002fc800078e0a05 */
[----:B------:R-:W-:-:S04]  /*0a90*/  IMAD R7, R7, UR4, RZ ;  /* 0x0000000407077c24 */ /* 0x000fc8000f8e02ff */
[----:B------:R-:W-:Y:S01]  /*0aa0*/  IMAD.HI.U32 R2, R5, R7, R4 ;  /* 0x0000000705027227 */ /* 0x000fe200078e0004 */
[----:B------:R-:W-:Y:S01]  /*0ab0*/  CS2R R6, SRZ ;  /* 0x0000000000067805 */ /* 0x000fe2000001ff00 */
[----:B------:R-:W0:Y:S04]  /*0ac0*/  LDC.64 R4, c[0x0][0x388] ;  /* 0x0000e200ff047b82 */ /* 0x000e280000000a00 */
[----:B------:R-:W-:-:S04]  /*0ad0*/  IMAD.HI.U32 R2, R2, R3, RZ ;  /* 0x0000000302027227 */ /* 0x000fc800078e00ff */
[----:B------:R-:W-:-:S04]  /*0ae0*/  IMAD.MOV R2, RZ, RZ, -R2 ;  /* 0x000000ffff027224 */ /* 0x000fc800078e0a02 */
[----:B------:R-:W-:-:S05]  /*0af0*/  IMAD R9, R2, UR4, R3 ;  /* 0x0000000402097c24 */ /* 0x000fca000f8e0203 */
[----:B------:R-:W-:-:S13]  /*0b00*/  ISETP.GE.U32.AND P0, PT, R9, UR4, PT ;  /* 0x0000000409007c0c */ /* 0x000fda000bf06070 */
[----:B------:R-:W-:-:S05]  /*0b10*/  @P0 VIADD R9, R9, -UR4 ;  /* 0x8000000409090c36 */ /* 0x000fca0008000000 */
[----:B------:R-:W-:-:S13]  /*0b20*/  ISETP.GE.U32.AND P0, PT, R9, UR4, PT ;  /* 0x0000000409007c0c */ /* 0x000fda000bf06070 */
[----:B------:R-:W-:Y:S01]  /*0b30*/  @P0 VIADD R9, R9, -UR4 ;  /* 0x8000000409090c36 */ /* 0x000fe20008000000 */
[----:B------:R-:W-:-:S05]  /*0b40*/  @!P1 LOP3.LUT R9, RZ, UR4, RZ, 0x33, !PT ;  /* 0x00000004ff099c12 */ /* 0x000fca000f8e33ff */
[----:B0-----:R-:W-:Y:S01]  /*0b50*/  IMAD.WIDE R4, R9, 0x2, R4 ;  /* 0x0000000209047825 */ /* 0x001fe200078e0204 */
[----:B------:R-:W-:Y:S06]  /*0b60*/  BRA.U !UP0, `(.L_x_13) ;  /* 0x0000000108747547 */ /* 0x000fec000b800000 */
[----:B------:R0:W5:Y:S01]  /*0b70*/  LDG.E.U16 R13, desc[UR6][R4.64] ;  /* 0x00000006040d7981 */ /* 0x000162000c1e1500 */
[----:B------:R-:W1:Y:S01]  /*0b80*/  LDCU UR4, c[0x0][0x39c] ;  /* 0x00007380ff0477ac */ /* 0x000e620008000800 */
[----:B------:R-:W-:Y:S01]  /*0b90*/  BSSY.RECONVERGENT B0, `(.L_x_14) ;  /* 0x0000018000007945 */ /* 0x000fe20003800200 */
[----:B------:R-:W-:Y:S02]  /*0ba0*/  IMAD.MOV.U32 R11, RZ, RZ, RZ ;  /* 0x000000ffff0b7224 */ /* 0x000fe400078e00ff */
[----:B------:R-:W-:Y:S02]  /*0bb0*/  IMAD.MOV.U32 R12, RZ, RZ, RZ ;  /* 0x000000ffff0c7224 */ /* 0x000fe400078e00ff */
[----:B------:R-:W-:Y:S02]  /*0bc0*/  IMAD.MOV.U32 R9, RZ, RZ, RZ ;  /* 0x000000ffff097224 */ /* 0x000fe400078e00ff */
[----:B01----:R-:W-:-:S07]  /*0bd0*/  IMAD.U32 R10, RZ, RZ, UR4 ;  /* 0x00000004ff0a7e24 */ /* 0x003fce000f8e00ff */
.L_x_15:
[----:B------:R-:W-:-:S05]  /*0be0*/  IADD3 R7, P0, PT, -R11, R10, RZ ;  /* 0x0000000a0b077210 */ /* 0x000fca0007f1e1ff */
[----:B------:R-:W-:-:S05]  /*0bf0*/  IMAD.X R8, R9, 0x1, ~R12, P0 ;  /* 0x0000000109087824 */ /* 0x000fca00000e0e0c */
[--C-:B------:R-:W-:Y:S02]  /*0c00*/  SHF.R.S64 R7, R7, 0x1, R8.reuse ;  /* 0x0000000107077819 */ /* 0x100fe40000001008 */
[----:B------:R-:W-:Y:S02]  /*0c10*/  SHF.R.S32.HI R8, RZ, 0x1, R8 ;  /* 0x00000001ff087819 */ /* 0x000fe40000011408 */
[----:B------:R-:W-:-:S05]  /*0c20*/  IADD3 R7, P0, PT, R11, R7, RZ ;  /* 0x000000070b077210 */ /* 0x000fca0007f1e0ff */
[----:B------:R-:W-:Y:S01]  /*0c30*/  IMAD.X R8, R12, 0x1, R8, P0 ;  /* 0x000000010c087824 */ /* 0x000fe200000e0608 */
[----:B------:R-:W-:-:S04]  /*0c40*/  LEA R4, P0, R7, UR8, 0x1 ;  /* 0x0000000807047c11 */ /* 0x000fc8000f8008ff */
        /* <DEDUP_REMOVED lines=13> */
.L_x_14:
[--C-:B------:R-:W-:Y:S01]  /*0d20*/  SHF.R.S32.HI R7, RZ, 0x1f, R11.reuse ;  /* 0x0000001fff077819 */ /* 0x100fe2000001140b */
[----:B------:R-:W-:-:S07]  /*0d30*/  IMAD.MOV.U32 R6, RZ, RZ, R11 ;  /* 0x000000ffff067224 */ /* 0x000fce00078e000b */
.L_x_13:
[----:B------:R-:W0:Y:S01]  /*0d40*/  LDC.64 R4, c[0x0][0x380] ;  /* 0x0000e000ff047b82 */ /* 0x000e220000000a00 */
[----:B------:R-:W1:Y:S01]  /*0d50*/  LDCU UR4, c[0x0][0x3a0] ;  /* 0x00007400ff0477ac */ /* 0x000e620008000800 */
[----:B0-----:R-:W-:-:S04]  /*0d60*/  IMAD.WIDE R4, R3, 0x8, R4 ;  /* 0x0000000803047825 */ /* 0x001fc800078e0204 */
[----:B------:R-:W-:Y:S01]  /*0d70*/  IMAD.IADD R3, R0, 0x1, R3 ;  /* 0x0000000100037824 */ /* 0x000fe200078e0203 */
[----:B------:R0:W-:Y:S04]  /*0d80*/  STG.E.64 desc[UR6][R4.64], R6 ;  /* 0x0000000604007986 */ /* 0x0001e8000c101b06 */
[----:B-1----:R-:W-:-:S13]  /*0d90*/  ISETP.GE.U32.AND P0, PT, R3, UR4, PT ;  /* 0x0000000403007c0c */ /* 0x002fda000bf06070 */
[----:B0-----:R-:W-:Y:S05]  /*0da0*/  @!P0 BRA `(.L_x_16) ;  /* 0xfffffffc00148947 */ /* 0x001fea000383ffff */
[----:B------:R-:W-:Y:S05]  /*0db0*/  EXIT ;  /* 0x000000000000794d */ /* 0x000fea0003800000 */
.L_x_12:
[----:B------:R-:W0:Y:S01]  /*0dc0*/  LDCU UR4, c[0x0][0x39c] ;  /* 0x00007380ff0477ac */ /* 0x000e220008000800 */
[----:B------:R-:W-:Y:S01]  /*0dd0*/  CS2R R4, SRZ ;  /* 0x0000000000047805 */ /* 0x000fe2000001ff00 */
[----:B0-----:R-:W-:-:S09]  /*0de0*/  UISETP.GE.AND UP0, UPT, UR4, 0x1, UPT ;  /* 0x000000010400788c */ /* 0x001fd2000bf06270 */
[----:B------:R-:W-:Y:S05]  /*0df0*/  BRA.U !UP0, `(.L_x_17) ;  /* 0x00000001087c7547 */ /* 0x000fea000b800000 */
[----:B------:R-:W0:Y:S02]  /*0e00*/  LDC.64 R4, c[0x0][0x388] ;  /* 0x0000e200ff047b82 */ /* 0x000e240000000a00 */
[----:B0-----:R-:W-:-:S05]  /*0e10*/  IMAD.WIDE R4, R3, 0x2, R4 ;  /* 0x0000000203047825 */ /* 0x001fca00078e0204 */
[----:B------:R0:W5:Y:S01]  /*0e20*/  LDG.E.U16 R13, desc[UR6][R4.64] ;  /* 0x00000006040d7981 */ /* 0x000162000c1e1500 */
[----:B------:R-:W1:Y:S01]  /*0e30*/  LDCU UR4, c[0x0][0x39c] ;  /* 0x00007380ff0477ac */ /* 0x000e620008000800 */
[----:B------:R-:W-:Y:S01]  /*0e40*/  BSSY.RECONVERGENT B0, `(.L_x_18) ;  /* 0x0000018000007945 */ /* 0x000fe20003800200 */
[----:B------:R-:W-:Y:S02]  /*0e50*/  IMAD.MOV.U32 R11, RZ, RZ, RZ ;  /* 0x000000ffff0b7224 */ /* 0x000fe400078e00ff */
[----:B------:R-:W-:Y:S02]  /*0e60*/  IMAD.MOV.U32 R12, RZ, RZ, RZ ;  /* 0x000000ffff0c7224 */ /* 0x000fe400078e00ff */
[----:B------:R-:W-:Y:S02]  /*0e70*/  IMAD.MOV.U32 R9, RZ, RZ, RZ ;  /* 0x000000ffff097224 */ /* 0x000fe400078e00ff */
[----:B01----:R-:W-:-:S07]  /*0e80*/  IMAD.U32 R10, RZ, RZ, UR4 ;  /* 0x00000004ff0a7e24 */ /* 0x003fce000f8e00ff */
.L_x_19:
        /* <DEDUP_REMOVED lines=20> */
.L_x_18:
[--C-:B------:R-:W-:Y:S01]  /*0fd0*/  SHF.R.S32.HI R5, RZ, 0x1f, R11.reuse ;  /* 0x0000001fff057819 */ /* 0x100fe2000001140b */
[----:B------:R-:W-:-:S07]  /*0fe0*/  IMAD.MOV.U32 R4, RZ, RZ, R11 ;  /* 0x000000ffff047224 */ /* 0x000fce00078e000b */
.L_x_17:
        /* <DEDUP_REMOVED lines=8> */
.L_x_0:
        /* <DEDUP_REMOVED lines=8> */
.L_x_26:
[----:B------:R-:W0:Y:S01]  /*10f0*/  LDC.64 R4, c[0x0][0x398] ;  /* 0x0000e600ff047b82 */ /* 0x000e220000000a00 */
[----:B------:R-:W-:Y:S01]  /*1100*/  BSSY.RECONVERGENT B0, `(.L_x_22) ;  /* 0x0000035000007945 */ /* 0x000fe20003800200 */
[----:B0-----:R-:W0:Y:S01]  /*1110*/  I2F.U32.RP R8, R4 ;  /* 0x0000000400087306 */ /* 0x001e220000209000 */
[----:B------:R-:W-:Y:S02]  /*1120*/  ISETP.NE.U32.AND P2, PT, R4, RZ, PT ;  /* 0x000000ff0400720c */ /* 0x000fe40003f45070 */
[----:B------:R-:W-:-:S05]  /*1130*/  LOP3.LUT R11, RZ, R4, RZ, 0x33, !PT ;  /* 0x00000004ff0b7212 */ /* 0x000fca00078e33ff */
        /* <DEDUP_REMOVED lines=12> */
[----:B------:R-:W-:-:S03]  /*1200*/  @P1 VIADD R2, R2, 0x1 ;  /* 0x0000000102021836 */ /* 0x000fc60000000000 */
        /* <DEDUP_REMOVED lines=14> */
[----:B------:R-:W-:Y:S01]  /*12f0*/  SHF.R.S32.HI R9, RZ, 0x1f, R8 ;  /* 0x0000001fff097819 */ /* 0x000fe20000011408 */
[--C-:B------:R-:W-:Y:S01]  /*1300*/  IMAD.MOV.U32 R11, RZ, RZ, R2.reuse ;  /* 0x000000ffff0b7224 */ /* 0x100fe200078e0002 */
[----:B------:R-:W-:-:S07]  /*1310*/  SHF.R.S32.HI R10, RZ, 0x1f, R2 ;  /* 0x0000001fff0a7819 */ /* 0x000fce0000011402 */
.L_x_25:
[----:B------:R-:W-:-:S05]  /*1320*/  IADD3 R7, P0, PT, -R11, R8, RZ ;  /* 0x000000080b077210 */ /* 0x000fca0007f1e1ff */
[----:B0-----:R-:W-:-:S05]  /*1330*/  IMAD.X R4, R9, 0x1, ~R10, P0 ;  /* 0x0000000109047824 */ /* 0x001fca00000e0e0a */
[----:B------:R-:W-:-:S05]  /*1340*/  SHF.R.U64 R7, R7, 0x1, R4 ;  /* 0x0000000107077819 */ /* 0x000fca0000001204 */
[----:B------:R-:W-:-:S05]  /*1350*/  IMAD.IADD R7, R11, 0x1, R7 ;  /* 0x000000010b077824 */ /* 0x000fca00078e0207 */
[----:B------:R-:W-:-:S04]  /*1360*/  SHF.R.S64 R4, RZ, 0x1f, R7 ;  /* 0x0000001fff047819 */ /* 0x000fc80000001007 */
[----:B------:R-:W-:-:S04]  /*1370*/  IADD3 R4, P0, PT, R4, UR8, RZ ;  /* 0x0000000804047c10 */ /* 0x000fc8000ff1e0ff */
[----:B------:R-:W-:-:S05]  /*1380*/  LEA.HI.X.SX32 R5, R7, UR9, 0x1, P0 ;  /* 0x0000000907057c11 */ /* 0x000fca00080f0eff */
[----:B------:R-:W2:Y:S01]  /*1390*/  LDG.E.U16 R4, desc[UR6][R4.64] ;  /* 0x0000000604047981 */ /* 0x000ea2000c1e1500 */
[----:B------:R-:W-:Y:S01]  /*13a0*/  VIADD R6, R7, 0x1 ;  /* 0x0000000107067836 */ /* 0x000fe20000000000 */
[----:B--2--5:R-:W-:-:S05]  /*13b0*/  HSETP2.BF16_V2.GT.AND P0, PT, R4.H0_H0, R13.H0_H0, PT ;  /* 0x2000000d04007234 */ /* 0x024fca0003f04802 */
[----:B------:R-:W-:Y:S02]  /*13c0*/  SEL R8, R8, R7, !P0 ;  /* 0x0000000708087207 */ /* 0x000fe40004000000 */
[----:B------:R-:W-:-:S06]  /*13d0*/  SEL R11, R6, R11, !P0 ;  /* 0x0000000b060b7207 */ /* 0x000fcc0004000000 */
[----:B------:R-:W-:Y:S02]  /*13e0*/  @!P0 SHF.R.S32.HI R10, RZ, 0x1f, R6 ;  /* 0x0000001fff0a8819 */ /* 0x000fe40000011406 */
[----:B------:R-:W-:Y:S02]  /*13f0*/  @P0 SHF.R.S32.HI R9, RZ, 0x1f, R7 ;  /* 0x0000001fff090819 */ /* 0x000fe40000011407 */
[----:B------:R-:W-:-:S04]  /*1400*/  ISETP.GE.U32.AND P0, PT, R11, R8, PT ;  /* 0x000000080b00720c */ /* 0x000fc80003f06070 */
[----:B------:R-:W-:-:S13]  /*1410*/  ISETP.GE.AND.EX P0, PT, R10, R9, PT, P0 ;  /* 0x000000090a00720c */ /* 0x000fda0003f06300 */
[----:B------:R-:W-:Y:S05]  /*1420*/  @!P0 BRA `(.L_x_25) ;  /* 0xfffffffc00bc8947 */ /* 0x000fea000383ffff */
[----:B------:R-:W-:Y:S05]  /*1430*/  BSYNC.RECONVERGENT B1 ;  /* 0x0000000000017941 */ /* 0x000fea0003800200 */
.L_x_24:
[----:B------:R-:W-:-:S07]  /*1440*/  IMAD.MOV.U32 R5, RZ, RZ, R11 ;  /* 0x000000ffff057224 */ /* 0x000fce00078e000b */
.L_x_23:
[----:B------:R-:W-:Y:S05]  /*1450*/  BSYNC.RECONVERGENT B0 ;  /* 0x0000000000007941 */ /* 0x000fea0003800200 */
.L_x_22:
        /* <DEDUP_REMOVED lines=10> */
.L_x_21:
        /* <DEDUP_REMOVED lines=32> */
.L_x_30:
        /* <DEDUP_REMOVED lines=18> */
.L_x_29:
[----:B------:R-:W-:-:S07]  /*1820*/  IMAD.MOV.U32 R2, RZ, RZ, R9 ;  /* 0x000000ffff027224 */ /* 0x000fce00078e0009 */
.L_x_28:
[----:B------:R-:W-:Y:S05]  /*1830*/  BSYNC.RECONVERGENT B0 ;  /* 0x0000000000007941 */ /* 0x000fea0003800200 */
.L_x_27:
        /* <DEDUP_REMOVED lines=10> */
.L_x_20:
[----:B------:R-:W0:Y:S01]  /*18e0*/  LDCU.S8 UR4, c[0x0][0x3a6] ;  /* 0x000074c0ff0477ac */ /* 0x000e220008000200 */
[----:B------:R-:W1:Y:S01]  /*18f0*/  LDCU.64 UR8, c[0x0][0x390] ;  /* 0x00007200ff0877ac */ /* 0x000e620008000a00 */
[----:B------:R-:W2:Y:S01]  /*1900*/  LDCU.64 UR10, c[0x0][0x390] ;  /* 0x00007200ff0a77ac */ /* 0x000ea20008000a00 */
[----:B0-----:R-:W-:-:S09]  /*1910*/  UISETP.NE.AND UP0, UPT, UR4, URZ, UPT ;  /* 0x000000ff0400728c */ /* 0x001fd2000bf05270 */
[----:B-12---:R-:W-:Y:S05]  /*1920*/  BRA.U !UP0, `(.L_x_31) ;  /* 0x0000000108e87547 */ /* 0x006fea000b800000 */
.L_x_34:
[----:B------:R-:W0:Y:S01]  /*1930*/  LDCU.64 UR4, c[0x0][0x398] ;  /* 0x00007300ff0477ac */ /* 0x000e220008000a00 */
[----:B------:R-:W-:Y:S02]  /*1940*/  IMAD.MOV.U32 R11, RZ, RZ, RZ ;  /* 0x000000ffff0b7224 */ /* 0x000fe400078e00ff */
[----:B------:R-:W-:Y:S01]  /*1950*/  IMAD.MOV.U32 R13, RZ, RZ, RZ ;  /* 0x000000ffff0d7224 */ /* 0x000fe200078e00ff */
        /* <DEDUP_REMOVED lines=9> */
[----:B------:R-:W-:Y:S02]  /*19f0*/  IMAD.HI.U32 R2, R5, R7, R4 ;  /* 0x0000000705027227 */ /* 0x000fe400078e0004 */
[----:B------:R-:W0:Y:S04]  /*1a00*/  LDC.64 R6, c[0x0][0x388] ;  /* 0x0000e200ff067b82 */ /* 0x000e280000000a00 */
[----:B------:R-:W-:-:S04]  /*1a10*/  IMAD.HI.U32 R2, R2, R3, RZ ;  /* 0x0000000302027227 */ /* 0x000fc800078e00ff */
[----:B------:R-:W-:Y:S01]  /*1a20*/  IMAD.MOV R2, RZ, RZ, -R2 ;  /* 0x000000ffff027224 */ /* 0x000fe200078e0a02 */
[----:B------:R-:W1:Y:S03]  /*1a30*/  LDC.64 R4, c[0x0][0x380] ;  /* 0x0000e000ff047b82 */ /* 0x000e660000000a00 */
        /* <DEDUP_REMOVED lines=9> */
[----:B------:R-:W2:Y:S01]  /*1ad0*/  LDCU UR4, c[0x0][0x39c] ;  /* 0x00007380ff0477ac */ /* 0x000ea20008000800 */
[----:B------:R-:W-:Y:S01]  /*1ae0*/  BSSY.RECONVERGENT B0, `(.L_x_32) ;  /* 0x0000015000007945 */ /* 0x000fe20003800200 */
[----:B------:R-:W-:Y:S01]  /*1af0*/  CS2R R10, SRZ ;  /* 0x00000000000a7805 */ /* 0x000fe2000001ff00 */
[----:B------:R-:W-:Y:S02]  /*1b00*/  IMAD.MOV.U32 R13, RZ, RZ, RZ ;  /* 0x000000ffff0d7224 */ /* 0x000fe400078e00ff */
[----:B0-2---:R-:W-:-:S07]  /*1b10*/  IMAD.U32 R9, RZ, RZ, UR4 ;  /* 0x00000004ff097e24 */ /* 0x005fce000f8e00ff */
.L_x_33:
[----:B------:R-:W-:-:S05]  /*1b20*/  IADD3 R8, P0, PT, -R11, R9, RZ ;  /* 0x000000090b087210 */ /* 0x000fca0007f1e1ff */
[----:B------:R-:W-:-:S05]  /*1b30*/  IMAD.X R7, R10, 0x1, ~R13, P0 ;  /* 0x000000010a077824 */ /* 0x000fca00000e0e0d */
        /* <DEDUP_REMOVED lines=16> */
.L_x_32:
[----:B------:R-:W0:Y:S01]  /*1c40*/  LDCU UR4, c[0x0][0x3a0] ;  /* 0x00007400ff0477ac */ /* 0x000e220008000800 */
[----:B-1----:R-:W-:-:S04]  /*1c50*/  IMAD.WIDE R4, R3, 0x8, R4 ;  /* 0x0000000803047825 */ /* 0x002fc800078e0204 */
[----:B------:R-:W-:Y:S02]  /*1c60*/  IMAD.MOV.U32 R6, RZ, RZ, R11 ;  /* 0x000000ffff067224 */ /* 0x000fe400078e000b */
[----:B------:R-:W-:Y:S02]  /*1c70*/  IMAD.MOV.U32 R7, RZ, RZ, R13 ;  /* 0x000000ffff077224 */ /* 0x000fe400078e000d */
[----:B------:R-:W-:-:S03]  /*1c80*/  IMAD.IADD R3, R0, 0x1, R3 ;  /* 0x0000000100037824 */ /* 0x000fc600078e0203 */
[----:B------:R1:W-:Y:S02]  /*1c90*/  STG.E.64 desc[UR6][R4.64], R6 ;  /* 0x0000000604007986 */ /* 0x0003e4000c101b06 */
[----:B0-----:R-:W-:-:S13]  /*1ca0*/  ISETP.GE.U32.AND P0, PT, R3, UR4, PT ;  /* 0x0000000403007c0c */ /* 0x001fda000bf06070 */
[----:B-1----:R-:W-:Y:S05]  /*1cb0*/  @!P0 BRA `(.L_x_34) ;  /* 0xfffffffc001c8947 */ /* 0x002fea000383ffff */
[----:B------:R-:W-:Y:S05]  /*1cc0*/  EXIT ;  /* 0x000000000000794d */ /* 0x000fea0003800000 */
.L_x_31:
[----:B------:R-:W0:Y:S01]  /*1cd0*/  LDCU UR4, c[0x0][0x39c] ;  /* 0x00007380ff0477ac */ /* 0x000e220008000800 */
[----:B------:R-:W1:Y:S01]  /*1ce0*/  LDC.64 R4, c[0x0][0x380] ;  /* 0x0000e000ff047b82 */ /* 0x000e620000000a00 */
[----:B------:R-:W-:Y:S02]  /*1cf0*/  IMAD.MOV.U32 R11, RZ, RZ, RZ ;  /* 0x000000ffff0b7224 */ /* 0x000fe400078e00ff */
[----:B------:R-:W-:Y:S01]  /*1d00*/  IMAD.MOV.U32 R13, RZ, RZ, RZ ;  /* 0x000000ffff0d7224 */ /* 0x000fe200078e00ff */
[----:B0-----:R-:W-:-:S09]  /*1d10*/  UISETP.GE.AND UP0, UPT, UR4, 0x1, UPT ;  /* 0x000000010400788c */ /* 0x001fd2000bf06270 */
[----:B------:R-:W-:Y:S05]  /*1d20*/  BRA.U !UP0, `(.L_x_35) ;  /* 0x0000000108687547 */ /* 0x000fea000b800000 */
[----:B------:R-:W0:Y:S02]  /*1d30*/  LDC.64 R6, c[0x0][0x388] ;  /* 0x0000e200ff067b82 */ /* 0x000e240000000a00 */
[----:B0-----:R-:W-:-:S05]  /*1d40*/  IMAD.WIDE R6, R3, 0x2, R6 ;  /* 0x0000000203067825 */ /* 0x001fca00078e0206 */
[----:B------:R0:W5:Y:S01]  /*1d50*/  LDG.E.U16 R15, desc[UR6][R6.64] ;  /* 0x00000006060f7981 */ /* 0x000162000c1e1500 */
[----:B------:R-:W2:Y:S01]  /*1d60*/  LDCU UR4, c[0x0][0x39c] ;  /* 0x00007380ff0477ac */ /* 0x000ea20008000800 */
[----:B------:R-:W-:Y:S01]  /*1d70*/  BSSY.RECONVERGENT B0, `(.L_x_35) ;  /* 0x0000015000007945 */ /* 0x000fe20003800200 */
[----:B------:R-:W-:Y:S01]  /*1d80*/  CS2R R10, SRZ ;  /* 0x00000000000a7805 */ /* 0x000fe2000001ff00 */
[----:B------:R-:W-:Y:S02]  /*1d90*/  IMAD.MOV.U32 R13, RZ, RZ, RZ ;  /* 0x000000ffff0d7224 */ /* 0x000fe400078e00ff */
[----:B0-2---:R-:W-:-:S07]  /*1da0*/  IMAD.U32 R9, RZ, RZ, UR4 ;  /* 0x00000004ff097e24 */ /* 0x005fce000f8e00ff */
.L_x_36:
        /* <DEDUP_REMOVED lines=18> */
.L_x_35:
        /* <DEDUP_REMOVED lines=9> */
.L_x_37:
[----:B------:R-:W-:-:S00]  /*1f60*/  BRA `(.L_x_37) ;  /* 0xfffffffc00fc7947 */ /* 0x000fc0000383ffff */
[----:B------:R-:W-:-:S00]  /*1f70*/  NOP ;  /* 0x0000000000007918 */ /* 0x000fc00000000000 */
        /* <DEDUP_REMOVED lines=8> */
.L_x_266:


//--------------------- .text.search_sorted_f16   --------------------------
	.section	.text.search_sorted_f16,"ax",@progbits
	.align	128
        .global         search_sorted_f16
        .type           search_sorted_f16,@function
        .size           search_sorted_f16,(.L_x_267 - search_sorted_f16)
        .other          search_sorted_f16,@"STO_CUDA_ENTRY STV_DEFAULT"
search_sorted_f16:
.text.search_sorted_f16:
        /* <DEDUP_REMOVED lines=23> */
.L_x_45:
        /* <DEDUP_REMOVED lines=36> */
.L_x_44:
        /* <DEDUP_REMOVED lines=11> */
[----:B--2--5:R-:W-:-:S05]  /*0460*/  HSETP2.GE.AND P0, PT, R4.H0_H0, R15.H0_H0, PT ;  /* 0x2000000f04007234 */ /* 0x024fca0003f06800 */
        /* <DEDUP_REMOVED lines=8> */
.L_x_43:
[----:B------:R-:W-:-:S07]  /*04f0*/  IMAD.MOV.U32 R5, RZ, RZ, R12 ;  /* 0x000000ffff057224 */ /* 0x000fce00078e000c */
.L_x_42:
[----:B------:R-:W-:Y:S05]  /*0500*/  BSYNC.RECONVERGENT B0 ;  /* 0x0000000000007941 */ /* 0x000fea0003800200 */
.L_x_41:
        /* <DEDUP_REMOVED lines=10> */
.L_x_40:
        /* <DEDUP_REMOVED lines=32> */
.L_x_49:
        /* <DEDUP_REMOVED lines=20> */
.L_x_48:
[----:B------:R-:W-:-:S07]  /*08f0*/  IMAD.MOV.U32 R2, RZ, RZ, R11 ;  /* 0x000000ffff027224 */ /* 0x000fce00078e000b */
.L_x_47:
[----:B------:R-:W-:Y:S05]  /*0900*/  BSYNC.RECONVERGENT B0 ;  /* 0x0000000000007941 */ /* 0x000fea0003800200 */
.L_x_46:
        /* <DEDUP_REMOVED lines=10> */
.L_x_39:
[----:B------:R-:W0:Y:S01]  /*09b0*/  LDCU.S8 UR4, c[0x0][0x3a6] ;  /* 0x000074c0ff0477ac */ /* 0x000e220008000200 */
[----:B------:R-:W1:Y:S01]  /*09c0*/  LDCU.64 UR8, c[0x0][0x390] ;  /* 0x00007200ff0877ac */ /* 0x000e620008000a00 */
[----:B------:R-:W2:Y:S01]  /*09d0*/  LDCU.64 UR10, c[0x0][0x390] ;  /* 0x00007200ff0a77ac */ /* 0x000ea20008000a00 */
[----:B0-----:R-:W-:-:S09]  /*09e0*/  UISETP.NE.AND UP0, UPT, UR4, URZ, UPT ;  /* 0x000000ff0400728c */ /* 0x001fd2000bf05270 */
[----:B-12---:R-:W-:Y:S05]  /*09f0*/  BRA.U !UP0, `(.L_x_50) ;  /* 0x0000000108f07547 */ /* 0x006fea000b800000 */
.L_x_54:
        /* <DEDUP_REMOVED lines=30> */
.L_x_53:
        /* <DEDUP_REMOVED lines=20> */
.L_x_52:
[--C-:B------:R-:W-:Y:S01]  /*0d20*/  SHF.R.S32.HI R7, RZ, 0x1f, R11.reuse ;  /* 0x0000001fff077819 */ /* 0x100fe2000001140b */
[----:B------:R-:W-:-:S07]  /*0d30*/  IMAD.MOV.U32 R6, RZ, RZ, R11 ;  /* 0x000000ffff067224 */ /* 0x000fce00078e000b */
.L_x_51:
        /* <DEDUP_REMOVED lines=8> */
.L_x_50:
        /* <DEDUP_REMOVED lines=13> */
.L_x_57:
        /* <DEDUP_REMOVED lines=20> */
.L_x_56:
[--C-:B------:R-:W-:Y:S01]  /*0fd0*/  SHF.R.S32.HI R5, RZ, 0x1f, R11.reuse ;  /* 0x0000001fff057819 */ /* 0x100fe2000001140b */
[----:B------:R-:W-:-:S07]  /*0fe0*/  IMAD.MOV.U32 R4, RZ, RZ, R11 ;  /* 0x000000ffff047224 */ /* 0x000fce00078e000b */
.L_x_55:
        /* <DEDUP_REMOVED lines=8> */
.L_x_38:
        /* <DEDUP_REMOVED lines=8> */
.L_x_64:
        /* <DEDUP_REMOVED lines=35> */
.L_x_63:
        /* <DEDUP_REMOVED lines=9> */
[----:B--2--5:R-:W-:-:S05]  /*13b0*/  HSETP2.GT.AND P0, PT, R4.H0_H0, R13.H0_H0, PT ;  /* 0x2000000d04007234 */ /* 0x024fca0003f04800 */
        /* <DEDUP_REMOVED lines=8> */
.L_x_62:
[----:B------:R-:W-:-:S07]  /*1440*/  IMAD.MOV.U32 R5, RZ, RZ, R11 ;  /* 0x000000ffff057224 */ /* 0x000fce00078e000b */
.L_x_61:
[----:B------:R-:W-:Y:S05]  /*1450*/  BSYNC.RECONVERGENT B0 ;  /* 0x0000000000007941 */ /* 0x000fea0003800200 */
.L_x_60:
        /* <DEDUP_REMOVED lines=10> */
.L_x_59:
        /* <DEDUP_REMOVED lines=32> */
.L_x_68:
        /* <DEDUP_REMOVED lines=18> */
.L_x_67:
[----:B------:R-:W-:-:S07]  /*1820*/  IMAD.MOV.U32 R2, RZ, RZ, R9 ;  /* 0x000000ffff027224 */ /* 0x000fce00078e0009 */
.L_x_66:
[----:B------:R-:W-:Y:S05]  /*1830*/  BSYNC.RECONVERGENT B0 ;  /* 0x0000000000007941 */ /* 0x000fea0003800200 */
.L_x_65:
        /* <DEDUP_REMOVED lines=10> */
.L_x_58:
[----:B------:R-:W0:Y:S01]  /*18e0*/  LDCU.S8 UR4, c[0x0][0x3a6] ;  /* 0x000074c0ff0477ac */ /* 0x000e220008000200 */
[----:B------:R-:W1:Y:S01]  /*18f0*/  LDCU.64 UR8, c[0x0][0x390] ;  /* 0x00007200ff0877ac */ /* 0x000e620008000a00 */
[----:B------:R-:W2:Y:S01]  /*1900*/  LDCU.64 UR10, c[0x0][0x390] ;  /* 0x00007200ff0a77ac */ /* 0x000ea20008000a00 */
[----:B0-----:R-:W-:-:S09]  /*1910*/  UISETP.NE.AND UP0, UPT, UR4, URZ, UPT ;  /* 0x000000ff0400728c */ /* 0x001fd2000bf05270 */
[----:B-12---:R-:W-:Y:S05]  /*1920*/  BRA.U !UP0, `(.L_x_69) ;  /* 0x0000000108e87547 */ /* 0x006fea000b800000 */
.L_x_72:
        /* <DEDUP_REMOVED lines=31> */
.L_x_71:
        /* <DEDUP_REMOVED lines=18> */
.L_x_70:
        /* <DEDUP_REMOVED lines=9> */
.L_x_69:
        /* <DEDUP_REMOVED lines=14> */
.L_x_74:
        /* <DEDUP_REMOVED lines=18> */
.L_x_73:
        /* <DEDUP_REMOVED lines=9> */
.L_x_75:
        /* <DEDUP_REMOVED lines=10> */
.L_x_267:


//--------------------- .text.search_sorted_i64   --------------------------
	.section	.text.search_sorted_i64,"ax",@progbits
	.align	128
        .global         search_sorted_i64
        .type           search_sorted_i64,@function
        .size           search_sorted_i64,(.L_x_268 - search_sorted_i64)
        .other          search_sorted_i64,@"STO_CUDA_ENTRY STV_DEFAULT"
search_sorted_i64:
.text.search_sorted_i64:
        /* <DEDUP_REMOVED lines=23> */
.L_x_83:
        /* <DEDUP_REMOVED lines=29> */
[----:B0-----:R-:W-:-:S06]  /*0340*/  IMAD.WIDE R4, R11, 0x8, R6 ;  /* 0x000000080b047825 */ /* 0x001fcc00078e0206 */
[----:B------:R-:W5:Y:S01]  /*0350*/  LDG.E.64 R4, desc[UR6][R4.64] ;  /* 0x0000000604047981 */ /* 0x000f62000c1e1b00 */
[----:B------:R-:W-:Y:S01]  /*0360*/  BSSY.RECONVERGENT B1, `(.L_x_81) ;  /* 0x0000018000017945 */ /* 0x000fe20003800200 */
[----:B------:R-:W-:Y:S01]  /*0370*/  SHF.R.S32.HI R12, RZ, 0x1f, R13 ;  /* 0x0000001fff0c7819 */ /* 0x000fe2000001140d */
[--C-:B------:R-:W-:Y:S01]  /*0380*/  IMAD.MOV.U32 R14, RZ, RZ, R2.reuse ;  /* 0x000000ffff0e7224 */ /* 0x100fe200078e0002 */
[----:B------:R-:W-:-:S07]  /*0390*/  SHF.R.S32.HI R15, RZ, 0x1f, R2 ;  /* 0x0000001fff0f7819 */ /* 0x000fce0000011402 */
.L_x_82:
[----:B------:R-:W-:-:S05]  /*03a0*/  IADD3 R10, P0, PT, -R14, R13, RZ ;  /* 0x0000000d0e0a7210 */ /* 0x000fca0007f1e1ff */
[----:B------:R-:W-:-:S05]  /*03b0*/  IMAD.X R11, R12, 0x1, ~R15, P0 ;  /* 0x000000010c0b7824 */ /* 0x000fca00000e0e0f */
[--C-:B------:R-:W-:Y:S02]  /*03c0*/  SHF.R.S64 R10, R10, 0x1, R11.reuse ;  /* 0x000000010a0a7819 */ /* 0x100fe4000000100b */
[----:B------:R-:W-:Y:S02]  /*03d0*/  SHF.R.S32.HI R11, RZ, 0x1, R11 ;  /* 0x00000001ff0b7819 */ /* 0x000fe4000001140b */
[----:B------:R-:W-:-:S05]  /*03e0*/  IADD3 R10, P0, PT, R14, R10, RZ ;  /* 0x0000000a0e0a7210 */ /* 0x000fca0007f1e0ff */
[----:B------:R-:W-:Y:S01]  /*03f0*/  IMAD.X R11, R15, 0x1, R11, P0 ;  /* 0x000000010f0b7824 */ /* 0x000fe200000e060b */
[----:B------:R-:W-:-:S04]  /*0400*/  LEA R6, P0, R10, UR8, 0x3 ;  /* 0x000000080a067c11 */ /* 0x000fc8000f8018ff */
[----:B------:R-:W-:-:S06]  /*0410*/  LEA.HI.X R7, R10, UR9, R11, 0x3, P0 ;  /* 0x000000090a077c11 */ /* 0x000fcc00080f1c0b */
[----:B------:R-:W2:Y:S01]  /*0420*/  LDG.E.64 R6, desc[UR6][R6.64] ;  /* 0x0000000606067981 */ /* 0x000ea2000c1e1b00 */
[----:B------:R-:W-:-:S05]  /*0430*/  IADD3 R8, P1, PT, R10, 0x1, RZ ;  /* 0x000000010a087810 */ /* 0x000fca0007f3e0ff */
[----:B------:R-:W-:Y:S01]  /*0440*/  IMAD.X R9, RZ, RZ, R11, P1 ;  /* 0x000000ffff097224 */ /* 0x000fe200008e060b */
[----:B--2--5:R-:W-:-:S04]  /*0450*/  ISETP.GE.U32.AND P0, PT, R6, R4, PT ;  /* 0x000000040600720c */ /* 0x024fc80003f06070 */
[----:B------:R-:W-:-:S04]  /*0460*/  ISETP.GE.AND.EX P0, PT, R7, R5, PT, P0 ;  /* 0x000000050700720c */ /* 0x000fc80003f06300 */
        /* <DEDUP_REMOVED lines=8> */
.L_x_81:
[----:B------:R-:W-:-:S07]  /*04f0*/  IMAD.MOV.U32 R5, RZ, RZ, R14 ;  /* 0x000000ffff057224 */ /* 0x000fce00078e000e */
.L_x_80:
[----:B------:R-:W-:Y:S05]  /*0500*/  BSYNC.RECONVERGENT B0 ;  /* 0x0000000000007941 */ /* 0x000fea0003800200 */
.L_x_79:
        /* <DEDUP_REMOVED lines=10> */
.L_x_78:
        /* <DEDUP_REMOVED lines=26> */
[----:B0-----:R-:W-:-:S06]  /*0750*/  IMAD.WIDE R4, R3, 0x8, R4 ;  /* 0x0000000803047825 */ /* 0x001fcc00078e0204 */
[----:B------:R-:W5:Y:S01]  /*0760*/  LDG.E.64 R4, desc[UR6][R4.64] ;  /* 0x0000000604047981 */ /* 0x000f62000c1e1b00 */
[----:B------:R-:W-:Y:S01]  /*0770*/  BSSY.RECONVERGENT B1, `(.L_x_86) ;  /* 0x0000018000017945 */ /* 0x000fe20003800200 */
[----:B------:R-:W-:Y:S01]  /*0780*/  SHF.R.S32.HI R11, RZ, 0x1f, R12 ;  /* 0x0000001fff0b7819 */ /* 0x000fe2000001140c */
[--C-:B------:R-:W-:Y:S01]  /*0790*/  IMAD.MOV.U32 R13, RZ, RZ, R15.reuse ;  /* 0x000000ffff0d7224 */ /* 0x100fe200078e000f */
[----:B------:R-:W-:-:S07]  /*07a0*/  SHF.R.S32.HI R14, RZ, 0x1f, R15 ;  /* 0x0000001fff0e7819 */ /* 0x000fce000001140f */
.L_x_87:
        /* <DEDUP_REMOVED lines=21> */
.L_x_86:
[----:B------:R-:W-:-:S07]  /*0900*/  IMAD.MOV.U32 R2, RZ, RZ, R13 ;  /* 0x000000ffff027224 */ /* 0x000fce00078e000d */
.L_x_85:
[----:B------:R-:W-:Y:S05]  /*0910*/  BSYNC.RECONVERGENT B0 ;  /* 0x0000000000007941 */ /* 0x000fea0003800200 */
.L_x_84:
        /* <DEDUP_REMOVED lines=10> */
.L_x_77:
[----:B------:R-:W0:Y:S01]  /*09c0*/  LDCU.S8 UR4, c[0x0][0x3a6] ;  /* 0x000074c0ff0477ac */ /* 0x000e220008000200 */
[----:B------:R-:W1:Y:S01]  /*09d0*/  LDCU.64 UR8, c[0x0][0x390] ;  /* 0x00007200ff0877ac */ /* 0x000e620008000a00 */
[----:B------:R-:W2:Y:S01]  /*09e0*/  LDCU.64 UR10, c[0x0][0x390] ;  /* 0x00007200ff0a77ac */ /* 0x000ea20008000a00 */
[----:B0-----:R-:W-:-:S09]  /*09f0*/  UISETP.NE.AND UP0, UPT, UR4, URZ, UPT ;  /* 0x000000ff0400728c */ /* 0x001fd2000bf05270 */
[----:B-12---:R-:W-:Y:S05]  /*0a00*/  BRA.U !UP0, `(.L_x_88) ;  /* 0x0000000108f47547 */ /* 0x006fea000b800000 */
.L_x_92:
        /* <DEDUP_REMOVED lines=23> */
[----:B------:R0:W5:Y:S01]  /*0b80*/  LDG.E.64 R4, desc[UR6][R6.64] ;  /* 0x0000000606047981 */ /* 0x000162000c1e1b00 */
[----:B------:R-:W1:Y:S01]  /*0b90*/  LDCU UR4, c[0x0][0x39c] ;  /* 0x00007380ff0477ac */ /* 0x000e620008000800 */
[----:B------:R-:W-:Y:S01]  /*0ba0*/  BSSY.RECONVERGENT B0, `(.L_x_90) ;  /* 0x0000019000007945 */ /* 0x000fe20003800200 */
[----:B------:R-:W-:Y:S02]  /*0bb0*/  IMAD.MOV.U32 R13, RZ, RZ, RZ ;  /* 0x000000ffff0d7224 */ /* 0x000fe400078e00ff */
[----:B------:R-:W-:Y:S02]  /*0bc0*/  IMAD.MOV.U32 R14, RZ, RZ, RZ ;  /* 0x000000ffff0e7224 */ /* 0x000fe400078e00ff */
[----:B------:R-:W-:Y:S02]  /*0bd0*/  IMAD.MOV.U32 R11, RZ, RZ, RZ ;  /* 0x000000ffff0b7224 */ /* 0x000fe400078e00ff */
[----:B01----:R-:W-:-:S07]  /*0be0*/  IMAD.U32 R12, RZ, RZ, UR4 ;  /* 0x00000004ff0c7e24 */ /* 0x003fce000f8e00ff */
.L_x_91:
        /* <DEDUP_REMOVED lines=21> */
.L_x_90:
[--C-:B------:R-:W-:Y:S01]  /*0d40*/  SHF.R.S32.HI R5, RZ, 0x1f, R13.reuse ;  /* 0x0000001fff057819 */ /* 0x100fe2000001140d */
[----:B------:R-:W-:-:S07]  /*0d50*/  IMAD.MOV.U32 R4, RZ, RZ, R13 ;  /* 0x000000ffff047224 */ /* 0x000fce00078e000d */
.L_x_89:
        /* <DEDUP_REMOVED lines=8> */
.L_x_88:
[----:B------:R-:W0:Y:S01]  /*0de0*/  LDCU UR4, c[0x0][0x39c] ;  /* 0x00007380ff0477ac */ /* 0x000e220008000800 */
[----:B------:R-:W-:Y:S01]  /*0df0*/  CS2R R4, SRZ ;  /* 0x0000000000047805 */ /* 0x000fe2000001ff00 */
[----:B0-----:R-:W-:-:S09]  /*0e00*/  UISETP.GE.AND UP0, UPT, UR4, 0x1, UPT ;  /* 0x000000010400788c */ /* 0x001fd2000bf06270 */
[----:B------:R-:W-:Y:S05]  /*0e10*/  BRA.U !UP0, `(.L_x_93) ;  /* 0x0000000108807547 */ /* 0x000fea000b800000 */
[----:B------:R-:W0:Y:S02]  /*0e20*/  LDC.64 R4, c[0x0][0x388] ;  /* 0x0000e200ff047b82 */ /* 0x000e240000000a00 */
[----:B0-----:R-:W-:-:S06]  /*0e30*/  IMAD.WIDE R4, R3, 0x8, R4 ;  /* 0x0000000803047825 */ /* 0x001fcc00078e0204 */
[----:B------:R-:W5:Y:S01]  /*0e40*/  LDG.E.64 R4, desc[UR6][R4.64] ;  /* 0x0000000604047981 */ /* 0x000f62000c1e1b00 */
[----:B------:R-:W0:Y:S01]  /*0e50*/  LDCU UR4, c[0x0][0x39c] ;  /* 0x00007380ff0477ac */ /* 0x000e220008000800 */
[----:B------:R-:W-:Y:S01]  /*0e60*/  BSSY.RECONVERGENT B0, `(.L_x_94) ;  /* 0x0000019000007945 */ /* 0x000fe20003800200 */
[----:B------:R-:W-:Y:S02]  /*0e70*/  IMAD.MOV.U32 R13, RZ, RZ, RZ ;  /* 0x000000ffff0d7224 */ /* 0x000fe400078e00ff */
[----:B------:R-:W-:Y:S02]  /*0e80*/  IMAD.MOV.U32 R14, RZ, RZ, RZ ;  /* 0x000000ffff0e7224 */ /* 0x000fe400078e00ff */
[----:B------:R-:W-:Y:S02]  /*0e90*/  IMAD.MOV.U32 R11, RZ, RZ, RZ ;  /* 0x000000ffff0b7224 */ /* 0x000fe400078e00ff */
[----:B0-----:R-:W-:-:S07]  /*0ea0*/  IMAD.U32 R12, RZ, RZ, UR4 ;  /* 0x00000004ff0c7e24 */ /* 0x001fce000f8e00ff */
.L_x_95:
        /* <DEDUP_REMOVED lines=21> */
.L_x_94:
[--C-:B------:R-:W-:Y:S01]  /*1000*/  SHF.R.S32.HI R5, RZ, 0x1f, R13.reuse ;  /* 0x0000001fff057819 */ /* 0x100fe2000001140d */
[----:B------:R-:W-:-:S07]  /*1010*/  IMAD.MOV.U32 R4, RZ, RZ, R13 ;  /* 0x000000ffff047224 */ /* 0x000fce00078e000d */
.L_x_93:
        /* <DEDUP_REMOVED lines=8> */
.L_x_76:
        /* <DEDUP_REMOVED lines=8> */
.L_x_102:
        /* <DEDUP_REMOVED lines=35> */
.L_x_101:
[----:B------:R-:W-:-:S05]  /*1350*/  IADD3 R9, P0, PT, -R13, R10, RZ ;  /* 0x0000000a0d097210 */ /* 0x000fca0007f1e1ff */
[----:B------:R-:W-:-:S05]  /*1360*/  IMAD.X R6, R11, 0x1, ~R12, P0 ;  /* 0x000000010b067824 */ /* 0x000fca00000e0e0c */
[----:B------:R-:W-:-:S05]  /*1370*/  SHF.R.U64 R9, R9, 0x1, R6 ;  /* 0x0000000109097819 */ /* 0x000fca0000001206 */
[----:B------:R-:W-:-:S05]  /*1380*/  IMAD.IADD R9, R13, 0x1, R9 ;  /* 0x000000010d097824 */ /* 0x000fca00078e0209 */
[----:B------:R-:W-:-:S04]  /*1390*/  SHF.R.S64 R6, RZ, 0x1d, R9 ;  /* 0x0000001dff067819 */ /* 0x000fc80000001009 */
[----:B------:R-:W-:-:S04]  /*13a0*/  IADD3 R6, P0, PT, R6, UR8, RZ ;  /* 0x0000000806067c10 */ /* 0x000fc8000ff1e0ff */
[----:B------:R-:W-:-:S06]  /*13b0*/  LEA.HI.X.SX32 R7, R9, UR9, 0x3, P0 ;  /* 0x0000000909077c11 */ /* 0x000fcc00080f1eff */
[----:B------:R-:W2:Y:S01]  /*13c0*/  LDG.E.64 R6, desc[UR6][R6.64] ;  /* 0x0000000606067981 */ /* 0x000ea2000c1e1b00 */
[----:B------:R-:W-:Y:S01]  /*13d0*/  VIADD R8, R9, 0x1 ;  /* 0x0000000109087836 */ /* 0x000fe20000000000 */
[----:B--2--5:R-:W-:-:S04]  /*13e0*/  ISETP.GT.U32.AND P0, PT, R6, R4, PT ;  /* 0x000000040600720c */ /* 0x024fc80003f04070 */
[----:B------:R-:W-:-:S04]  /*13f0*/  ISETP.GT.AND.EX P0, PT, R7, R5, PT, P0 ;  /* 0x000000050700720c */ /* 0x000fc80003f04300 */
[----:B------:R-:W-:Y:S02]  /*1400*/  SEL R10, R9, R10, P0 ;  /* 0x0000000a090a7207 */ /* 0x000fe40000000000 */
[----:B------:R-:W-:-:S07]  /*1410*/  SEL R13, R13, R8, P0 ;  /* 0x000000080d0d7207 */ /* 0x000fce0000000000 */
[----:B------:R-:W-:Y:S02]  /*1420*/  @!P0 SHF.R.S32.HI R12, RZ, 0x1f, R8 ;  /* 0x0000001fff0c8819 */ /* 0x000fe40000011408 */
[----:B------:R-:W-:Y:S02]  /*1430*/  @P0 SHF.R.S32.HI R11, RZ, 0x1f, R9 ;  /* 0x0000001fff0b0819 */ /* 0x000fe40000011409 */
[----:B------:R-:W-:-:S04]  /*1440*/  ISETP.GE.U32.AND P0, PT, R13, R10, PT ;  /* 0x0000000a0d00720c */ /* 0x000fc80003f06070 */
[----:B------:R-:W-:-:S13]  /*1450*/  ISETP.GE.AND.EX P0, PT, R12, R11, PT, P0 ;  /* 0x0000000b0c00720c */ /* 0x000fda0003f06300 */
[----:B------:R-:W-:Y:S05]  /*1460*/  @!P0 BRA `(.L_x_101) ;  /* 0xfffffffc00b88947 */ /* 0x000fea000383ffff */
[----:B------:R-:W-:Y:S05]  /*1470*/  BSYNC.RECONVERGENT B1 ;  /* 0x0000000000017941 */ /* 0x000fea0003800200 */
.L_x_100:
[----:B------:R-:W-:-:S07]  /*1480*/  IMAD.MOV.U32 R5, RZ, RZ, R13 ;  /* 0x000000ffff057224 */ /* 0x000fce00078e000d */
.L_x_99:
[----:B------:R-:W-:Y:S05]  /*1490*/  BSYNC.RECONVERGENT B0 ;  /* 0x0000000000007941 */ /* 0x000fea0003800200 */
.L_x_98:
        /* <DEDUP_REMOVED lines=10> */
.L_x_97:
        /* <DEDUP_REMOVED lines=32> */
.L_x_106:
        /* <DEDUP_REMOVED lines=19> */
.L_x_105:
[----:B------:R-:W-:-:S07]  /*1870*/  IMAD.MOV.U32 R2, RZ, RZ, R11 ;  /* 0x000000ffff027224 */ /* 0x000fce00078e000b */
.L_x_104:
[----:B------:R-:W-:Y:S05]  /*1880*/  BSYNC.RECONVERGENT B0 ;  /* 0x0000000000007941 */ /* 0x000fea0003800200 */
.L_x_103:
        /* <DEDUP_REMOVED lines=10> */
.L_x_96:
[----:B------:R-:W0:Y:S01]  /*1930*/  LDCU.S8 UR4, c[0x0][0x3a6] ;  /* 0x000074c0ff0477ac */ /* 0x000e220008000200 */
[----:B------:R-:W1:Y:S01]  /*1940*/  LDCU.64 UR8, c[0x0][0x390] ;  /* 0x00007200ff0877ac */ /* 0x000e620008000a00 */
[----:B------:R-:W2:Y:S01]  /*1950*/  LDCU.64 UR10, c[0x0][0x390] ;  /* 0x00007200ff0a77ac */ /* 0x000ea20008000a00 */
[----:B0-----:R-:W-:-:S09]  /*1960*/  UISETP.NE.AND UP0, UPT, UR4, URZ, UPT ;  /* 0x000000ff0400728c */ /* 0x001fd2000bf05270 */
[----:B-12---:R-:W-:Y:S05]  /*1970*/  BRA.U !UP0, `(.L_x_107) ;  /* 0x0000000108ec7547 */ /* 0x006fea000b800000 */
.L_x_110:
        /* <DEDUP_REMOVED lines=25> */
[----:B------:R-:W5:Y:S01]  /*1b10*/  LDG.E.64 R6, desc[UR6][R6.64] ;  /* 0x0000000606067981 */ /* 0x000f62000c1e1b00 */
[----:B------:R-:W0:Y:S01]  /*1b20*/  LDCU UR4, c[0x0][0x39c] ;  /* 0x00007380ff0477ac */ /* 0x000e220008000800 */
[----:B------:R-:W-:Y:S01]  /*1b30*/  BSSY.RECONVERGENT B0, `(.L_x_108) ;  /* 0x0000016000007945 */ /* 0x000fe20003800200 */
[----:B------:R-:W-:Y:S01]  /*1b40*/  CS2R R12, SRZ ;  /* 0x00000000000c7805 */ /* 0x000fe2000001ff00 */
[----:B------:R-:W-:Y:S02]  /*1b50*/  IMAD.MOV.U32 R15, RZ, RZ, RZ ;  /* 0x000000ffff0f7224 */ /* 0x000fe400078e00ff */
[----:B0-----:R-:W-:-:S07]  /*1b60*/  IMAD.U32 R11, RZ, RZ, UR4 ;  /* 0x00000004ff0b7e24 */ /* 0x001fce000f8e00ff */
.L_x_109:
        /* <DEDUP_REMOVED lines=19> */
.L_x_108:
        /* <DEDUP_REMOVED lines=9> */
.L_x_107:
[----:B------:R-:W0:Y:S01]  /*1d30*/  LDCU UR4, c[0x0][0x39c] ;  /* 0x00007380ff0477ac */ /* 0x000e220008000800 */
[----:B------:R-:W1:Y:S01]  /*1d40*/  LDC.64 R4, c[0x0][0x380] ;  /* 0x0000e000ff047b82 */ /* 0x000e620000000a00 */
[----:B------:R-:W-:Y:S02]  /*1d50*/  IMAD.MOV.U32 R13, RZ, RZ, RZ ;  /* 0x000000ffff0d7224 */ /* 0x000fe400078e00ff */
[----:B------:R-:W-:Y:S01]  /*1d60*/  IMAD.MOV.U32 R15, RZ, RZ, RZ ;  /* 0x000000ffff0f7224 */ /* 0x000fe200078e00ff */
[----:B0-----:R-:W-:-:S09]  /*1d70*/  UISETP.GE.AND UP0, UPT, UR4, 0x1, UPT ;  /* 0x000000010400788c */ /* 0x001fd2000bf06270 */
[----:B------:R-:W-:Y:S05]  /*1d80*/  BRA.U !UP0, `(.L_x_111) ;  /* 0x00000001086c7547 */ /* 0x000fea000b800000 */
[----:B------:R-:W0:Y:S02]  /*1d90*/  LDC.64 R6, c[0x0][0x388] ;  /* 0x0000e200ff067b82 */ /* 0x000e240000000a00 */
[----:B0-----:R-:W-:-:S06]  /*1da0*/  IMAD.WIDE R6, R3, 0x8, R6 ;  /* 0x0000000803067825 */ /* 0x001fcc00078e0206 */
[----:B------:R-:W5:Y:S01]  /*1db0*/  LDG.E.64 R6, desc[UR6][R6.64] ;  /* 0x0000000606067981 */ /* 0x000f62000c1e1b00 */
[----:B------:R-:W0:Y:S01]  /*1dc0*/  LDCU UR4, c[0x0][0x39c] ;  /* 0x00007380ff0477ac */ /* 0x000e220008000800 */
[----:B------:R-:W-:Y:S01]  /*1dd0*/  BSSY.RECONVERGENT B0, `(.L_x_111) ;  /* 0x0000016000007945 */ /* 0x000fe20003800200 */
[----:B------:R-:W-:Y:S01]  /*1de0*/  CS2R R12, SRZ ;  /* 0x00000000000c7805 */ /* 0x000fe2000001ff00 */
[----:B------:R-:W-:Y:S02]  /*1df0*/  IMAD.MOV.U32 R15, RZ, RZ, RZ ;  /* 0x000000ffff0f7224 */ /* 0x000fe400078e00ff */
[----:B0-----:R-:W-:-:S07]  /*1e00*/  IMAD.U32 R11, RZ, RZ, UR4 ;  /* 0x00000004ff0b7e24 */ /* 0x001fce000f8e00ff */
.L_x_112:
        /* <DEDUP_REMOVED lines=19> */
.L_x_111:
        /* <DEDUP_REMOVED lines=9> */
.L_x_113:
        /* <DEDUP_REMOVED lines=11> */
.L_x_268:


//--------------------- .text.search_sorted_f64   --------------------------
	.section	.text.search_sorted_f64,"ax",@progbits
	.align	128
        .global         search_sorted_f64
        .type           search_sorted_f64,@function
        .size           search_sorted_f64,(.L_x_269 - search_sorted_f64)
        .other          search_sorted_f64,@"STO_CUDA_ENTRY STV_DEFAULT"
search_sorted_f64:
.text.search_sorted_f64:
        /* <DEDUP_REMOVED lines=23> */
.L_x_121:
        /* <DEDUP_REMOVED lines=35> */
.L_x_120:
        /* <DEDUP_REMOVED lines=11> */
[----:B--2--5:R-:W-:-:S06]  /*0450*/  DSETP.GE.AND P0, PT, R6, R4, PT ;  /* 0x000000040600722a */ /* 0x024fcc0003f06000 */
        /* <DEDUP_REMOVED lines=8> */
.L_x_119:
[----:B------:R-:W-:-:S07]  /*04e0*/  IMAD.MOV.U32 R5, RZ, RZ, R14 ;  /* 0x000000ffff057224 */ /* 0x000fce00078e000e */
.L_x_118:
[----:B------:R-:W-:Y:S05]  /*04f0*/  BSYNC.RECONVERGENT B0 ;  /* 0x0000000000007941 */ /* 0x000fea0003800200 */
.L_x_117:
        /* <DEDUP_REMOVED lines=10> */
.L_x_116:
        /* <DEDUP_REMOVED lines=18> */
[----:B------:R-:W-:Y:S02]  /*06c0*/  @P1 IADD3 R2, PT, PT, R2, 0x1, RZ ;  /* 0x0000000102021810 */ /* 0x000fe40007ffe0ff */
        /* <DEDUP_REMOVED lines=13> */
.L_x_125:
        /* <DEDUP_REMOVED lines=20> */
.L_x_124:
[----:B------:R-:W-:-:S07]  /*08e0*/  IMAD.MOV.U32 R2, RZ, RZ, R13 ;  /* 0x000000ffff027224 */ /* 0x000fce00078e000d */
.L_x_123:
[----:B------:R-:W-:Y:S05]  /*08f0*/  BSYNC.RECONVERGENT B0 ;  /* 0x0000000000007941 */ /* 0x000fea0003800200 */
.L_x_122:
        /* <DEDUP_REMOVED lines=10> */
.L_x_115:
[----:B------:R-:W0:Y:S01]  /*09a0*/  LDCU.S8 UR4, c[0x0][0x3a6] ;  /* 0x000074c0ff0477ac */ /* 0x000e220008000200 */
[----:B------:R-:W1:Y:S01]  /*09b0*/  LDCU.64 UR8, c[0x0][0x390] ;  /* 0x00007200ff0877ac */ /* 0x000e620008000a00 */
[----:B------:R-:W2:Y:S01]  /*09c0*/  LDCU.64 UR10, c[0x0][0x390] ;  /* 0x00007200ff0a77ac */ /* 0x000ea20008000a00 */
[----:B0-----:R-:W-:-:S09]  /*09d0*/  UISETP.NE.AND UP0, UPT, UR4, URZ, UPT ;  /* 0x000000ff0400728c */ /* 0x001fd2000bf05270 */
[----:B-12---:R-:W-:Y:S05]  /*09e0*/  BRA.U !UP0, `(.L_x_126) ;  /* 0x0000000108f07547 */ /* 0x006fea000b800000 */
.L_x_130:
        /* <DEDUP_REMOVED lines=28> */
[----:B------:R-:W-:Y:S01]  /*0bb0*/  IMAD.MOV.U32 R11, RZ, RZ, RZ ;  /* 0x000000ffff0b7224 */ /* 0x000fe200078e00ff */
[----:B01----:R-:W-:-:S07]  /*0bc0*/  MOV R12, UR4 ;  /* 0x00000004000c7c02 */ /* 0x003fce0008000f00 */
.L_x_129:
        /* <DEDUP_REMOVED lines=20> */
.L_x_128:
[--C-:B------:R-:W-:Y:S01]  /*0d10*/  SHF.R.S32.HI R5, RZ, 0x1f, R13.reuse ;  /* 0x0000001fff057819 */ /* 0x100fe2000001140d */
[----:B------:R-:W-:-:S07]  /*0d20*/  IMAD.MOV.U32 R4, RZ, RZ, R13 ;  /* 0x000000ffff047224 */ /* 0x000fce00078e000d */
.L_x_127:
        /* <DEDUP_REMOVED lines=8> */
.L_x_126:
        /* <DEDUP_REMOVED lines=13> */
.L_x_133:
        /* <DEDUP_REMOVED lines=20> */
.L_x_132:
[--C-:B------:R-:W-:Y:S01]  /*0fc0*/  SHF.R.S32.HI R5, RZ, 0x1f, R13.reuse ;  /* 0x0000001fff057819 */ /* 0x100fe2000001140d */
[----:B------:R-:W-:-:S07]  /*0fd0*/  IMAD.MOV.U32 R4, RZ, RZ, R13 ;  /* 0x000000ffff047224 */ /* 0x000fce00078e000d */
.L_x_131:
        /* <DEDUP_REMOVED lines=8> */
.L_x_114:
        /* <DEDUP_REMOVED lines=8> */
.L_x_140:
        /* <DEDUP_REMOVED lines=16> */
[----:B------:R-:W-:Y:S01]  /*11e0*/  @P1 IADD3 R9, PT, PT, R9, -R4, RZ ;  /* 0x8000000409091210 */ /* 0x000fe20007ffe0ff */
        /* <DEDUP_REMOVED lines=18> */
.L_x_139:
        /* <DEDUP_REMOVED lines=9> */
[----:B--2--5:R-:W-:-:S06]  /*13a0*/  DSETP.GT.AND P0, PT, R6, R4, PT ;  /* 0x000000040600722a */ /* 0x024fcc0003f04000 */
        /* <DEDUP_REMOVED lines=8> */
.L_x_138:
[----:B------:R-:W-:-:S07]  /*1430*/  IMAD.MOV.U32 R5, RZ, RZ, R13 ;  /* 0x000000ffff057224 */ /* 0x000fce00078e000d */
.L_x_137:
[----:B------:R-:W-:Y:S05]  /*1440*/  BSYNC.RECONVERGENT B0 ;  /* 0x0000000000007941 */ /* 0x000fea0003800200 */
.L_x_136:
        /* <DEDUP_REMOVED lines=10> */
.L_x_135:
        /* <DEDUP_REMOVED lines=32> */
.L_x_144:
        /* <DEDUP_REMOVED lines=18> */
.L_x_143:
[----:B------:R-:W-:-:S07]  /*1810*/  IMAD.MOV.U32 R2, RZ, RZ, R11 ;  /* 0x000000ffff027224 */ /* 0x000fce00078e000b */
.L_x_142:
[----:B------:R-:W-:Y:S05]  /*1820*/  BSYNC.RECONVERGENT B0 ;  /* 0x0000000000007941 */ /* 0x000fea0003800200 */
.L_x_141:
        /* <DEDUP_REMOVED lines=10> */
.L_x_134:
[----:B------:R-:W0:Y:S01]  /*18d0*/  LDCU.S8 UR4, c[0x0][0x3a6] ;  /* 0x000074c0ff0477ac */ /* 0x000e220008000200 */
[----:B------:R-:W1:Y:S01]  /*18e0*/  LDCU.64 UR8, c[0x0][0x390] ;  /* 0x00007200ff0877ac */ /* 0x000e620008000a00 */
[----:B------:R-:W2:Y:S01]  /*18f0*/  LDCU.64 UR10, c[0x0][0x390] ;  /* 0x00007200ff0a77ac */ /* 0x000ea20008000a00 */
[----:B0-----:R-:W-:-:S09]  /*1900*/  UISETP.NE.AND UP0, UPT, UR4, URZ, UPT ;  /* 0x000000ff0400728c */ /* 0x001fd2000bf05270 */
[----:B-12---:R-:W-:Y:S05]  /*1910*/  BRA.U !UP0, `(.L_x_145) ;  /* 0x0000000108e87547 */ /* 0x006fea000b800000 */
.L_x_148:
        /* <DEDUP_REMOVED lines=29> */
[----:B------:R-:W-:Y:S01]  /*1af0*/  IMAD.MOV.U32 R15, RZ, RZ, RZ ;  /* 0x000000ffff0f7224 */ /* 0x000fe200078e00ff */
[----:B0-----:R-:W-:-:S07]  /*1b00*/  MOV R11, UR4 ;  /* 0x00000004000b7c02 */ /* 0x001fce0008000f00 */
.L_x_147:
        /* <DEDUP_REMOVED lines=18> */
.L_x_146:
        /* <DEDUP_REMOVED lines=9> */
.L_x_145:
        /* <DEDUP_REMOVED lines=14> */
.L_x_150:
        /* <DEDUP_REMOVED lines=18> */
.L_x_149:
        /* <DEDUP_REMOVED lines=9> */
.L_x_151:
        /* <DEDUP_REMOVED lines=11> */
.L_x_269:


//--------------------- .text.search_sorted_f32   --------------------------
	.section	.text.search_sorted_f32,"ax",@progbits
	.align	128
        .global         search_sorted_f32
        .type           search_sorted_f32,@function
        .size           search_sorted_f32,(.L_x_270 - search_sorted_f32)
        .other          search_sorted_f32,@"STO_CUDA_ENTRY STV_DEFAULT"
search_sorted_f32:
.text.search_sorted_f32:
        /* <DEDUP_REMOVED lines=23> */
.L_x_159:
        /* <DEDUP_REMOVED lines=30> */
[----:B------:R0:W5:Y:S01]  /*0350*/  LDG.E R15, desc[UR6][R4.64] ;  /* 0x00000006040f7981 */ /* 0x000162000c1e1900 */
[----:B------:R-:W-:Y:S01]  /*0360*/  BSSY.RECONVERGENT B1, `(.L_x_157) ;  /* 0x0000018000017945 */ /* 0x000fe20003800200 */
[--C-:B------:R-:W-:Y:S01]  /*0370*/  SHF.R.S32.HI R10, RZ, 0x1f, R13.reuse ;  /* 0x0000001fff0a7819 */ /* 0x100fe2000001140d */
[----:B------:R-:W-:Y:S01]  /*0380*/  IMAD.MOV.U32 R11, RZ, RZ, R13 ;  /* 0x000000ffff0b7224 */ /* 0x000fe200078e000d */
[--C-:B------:R-:W-:Y:S01]  /*0390*/  SHF.R.S32.HI R13, RZ, 0x1f, R2.reuse ;  /* 0x0000001fff0d7819 */ /* 0x100fe20000011402 */
[----:B------:R-:W-:-:S07]  /*03a0*/  IMAD.MOV.U32 R12, RZ, RZ, R2 ;  /* 0x000000ffff0c7224 */ /* 0x000fce00078e0002 */
.L_x_158:
        /* <DEDUP_REMOVED lines=8> */
[----:B------:R-:W2:Y:S01]  /*0430*/  LDG.E R4, desc[UR6][R4.64] ;  /* 0x0000000604047981 */ /* 0x000ea2000c1e1900 */
[----:B------:R-:W-:-:S05]  /*0440*/  IADD3 R6, P1, PT, R8, 0x1, RZ ;  /* 0x0000000108067810 */ /* 0x000fca0007f3e0ff */
[----:B------:R-:W-:Y:S01]  /*0450*/  IMAD.X R7, RZ, RZ, R9, P1 ;  /* 0x000000ffff077224 */ /* 0x000fe200008e0609 */
[----:B--2--5:R-:W-:-:S04]  /*0460*/  FSETP.GE.AND P0, PT, R4, R15, PT ;  /* 0x0000000f0400720b */ /* 0x024fc80003f06000 */
        /* <DEDUP_REMOVED lines=8> */
.L_x_157:
[----:B------:R-:W-:-:S07]  /*04f0*/  IMAD.MOV.U32 R5, RZ, RZ, R12 ;  /* 0x000000ffff057224 */ /* 0x000fce00078e000c */
.L_x_156:
[----:B------:R-:W-:Y:S05]  /*0500*/  BSYNC.RECONVERGENT B0 ;  /* 0x0000000000007941 */ /* 0x000fea0003800200 */
.L_x_155:
        /* <DEDUP_REMOVED lines=10> */
.L_x_154:
        /* <DEDUP_REMOVED lines=27> */
[----:B------:R0:W5:Y:S01]  /*0760*/  LDG.E R15, desc[UR6][R4.64] ;  /* 0x00000006040f7981 */ /* 0x000162000c1e1900 */
[----:B------:R-:W-:Y:S01]  /*0770*/  BSSY.RECONVERGENT B1, `(.L_x_162) ;  /* 0x0000017000017945 */ /* 0x000fe20003800200 */
[----:B------:R-:W-:Y:S01]  /*0780*/  SHF.R.S32.HI R9, RZ, 0x1f, R10 ;  /* 0x0000001fff097819 */ /* 0x000fe2000001140a */
[--C-:B------:R-:W-:Y:S01]  /*0790*/  IMAD.MOV.U32 R11, RZ, RZ, R13.reuse ;  /* 0x000000ffff0b7224 */ /* 0x100fe200078e000d */
[----:B------:R-:W-:-:S07]  /*07a0*/  SHF.R.S32.HI R12, RZ, 0x1f, R13 ;  /* 0x0000001fff0c7819 */ /* 0x000fce000001140d */
.L_x_163:
        /* <DEDUP_REMOVED lines=20> */
.L_x_162:
[----:B------:R-:W-:-:S07]  /*08f0*/  IMAD.MOV.U32 R2, RZ, RZ, R11 ;  /* 0x000000ffff027224 */ /* 0x000fce00078e000b */
.L_x_161:
[----:B------:R-:W-:Y:S05]  /*0900*/  BSYNC.RECONVERGENT B0 ;  /* 0x0000000000007941 */ /* 0x000fea0003800200 */
.L_x_160:
        /* <DEDUP_REMOVED lines=10> */
.L_x_153:
[----:B------:R-:W0:Y:S01]  /*09b0*/  LDCU.S8 UR4, c[0x0][0x3a6] ;  /* 0x000074c0ff0477ac */ /* 0x000e220008000200 */
[----:B------:R-:W1:Y:S01]  /*09c0*/  LDCU.64 UR8, c[0x0][0x390] ;  /* 0x00007200ff0877ac */ /* 0x000e620008000a00 */
[----:B------:R-:W2:Y:S01]  /*09d0*/  LDCU.64 UR10, c[0x0][0x390] ;  /* 0x00007200ff0a77ac */ /* 0x000ea20008000a00 */
[----:B0-----:R-:W-:-:S09]  /*09e0*/  UISETP.NE.AND UP0, UPT, UR4, URZ, UPT ;  /* 0x000000ff0400728c */ /* 0x001fd2000bf05270 */
[----:B-12---:R-:W-:Y:S05]  /*09f0*/  BRA.U !UP0, `(.L_x_164) ;  /* 0x0000000108f07547 */ /* 0x006fea000b800000 */
.L_x_168:
        /* <DEDUP_REMOVED lines=23> */
[----:B------:R0:W5:Y:S01]  /*0b70*/  LDG.E R13, desc[UR6][R4.64] ;  /* 0x00000006040d7981 */ /* 0x000162000c1e1900 */
[----:B------:R-:W1:Y:S01]  /*0b80*/  LDCU UR4, c[0x0][0x39c] ;  /* 0x00007380ff0477ac */ /* 0x000e620008000800 */
[----:B------:R-:W-:Y:S01]  /*0b90*/  BSSY.RECONVERGENT B0, `(.L_x_166) ;  /* 0x0000018000007945 */ /* 0x000fe20003800200 */
[----:B------:R-:W-:Y:S02]  /*0ba0*/  IMAD.MOV.U32 R11, RZ, RZ, RZ ;  /* 0x000000ffff0b7224 */ /* 0x000fe400078e00ff */
[----:B------:R-:W-:Y:S02]  /*0bb0*/  IMAD.MOV.U32 R12, RZ, RZ, RZ ;  /* 0x000000ffff0c7224 */ /* 0x000fe400078e00ff */
[----:B------:R-:W-:Y:S02]  /*0bc0*/  IMAD.MOV.U32 R9, RZ, RZ, RZ ;  /* 0x000000ffff097224 */ /* 0x000fe400078e00ff */
[----:B01----:R-:W-:-:S07]  /*0bd0*/  IMAD.U32 R10, RZ, RZ, UR4 ;  /* 0x00000004ff0a7e24 */ /* 0x003fce000f8e00ff */
.L_x_167:
        /* <DEDUP_REMOVED lines=20> */
.L_x_166:
[--C-:B------:R-:W-:Y:S01]  /*0d20*/  SHF.R.S32.HI R7, RZ, 0x1f, R11.reuse ;  /* 0x0000001fff077819 */ /* 0x100fe2000001140b */
[----:B------:R-:W-:-:S07]  /*0d30*/  IMAD.MOV.U32 R6, RZ, RZ, R11 ;  /* 0x000000ffff067224 */ /* 0x000fce00078e000b */
.L_x_165:
        /* <DEDUP_REMOVED lines=8> */
.L_x_164:
[----:B------:R-:W0:Y:S01]  /*0dc0*/  LDCU UR4, c[0x0][0x39c] ;  /* 0x00007380ff0477ac */ /* 0x000e220008000800 */
[----:B------:R-:W-:Y:S01]  /*0dd0*/  CS2R R4, SRZ ;  /* 0x0000000000047805 */ /* 0x000fe2000001ff00 */
[----:B0-----:R-:W-:-:S09]  /*0de0*/  UISETP.GE.AND UP0, UPT, UR4, 0x1, UPT ;  /* 0x000000010400788c */ /* 0x001fd2000bf06270 */
[----:B------:R-:W-:Y:S05]  /*0df0*/  BRA.U !UP0, `(.L_x_169) ;  /* 0x00000001087c7547 */ /* 0x000fea000b800000 */
[----:B------:R-:W0:Y:S02]  /*0e00*/  LDC.64 R4, c[0x0][0x388] ;  /* 0x0000e200ff047b82 */ /* 0x000e240000000a00 */
[----:B0-----:R-:W-:-:S05]  /*0e10*/  IMAD.WIDE R4, R3, 0x4, R4 ;  /* 0x0000000403047825 */ /* 0x001fca00078e0204 */
[----:B------:R0:W5:Y:S01]  /*0e20*/  LDG.E R13, desc[UR6][R4.64] ;  /* 0x00000006040d7981 */ /* 0x000162000c1e1900 */
[----:B------:R-:W1:Y:S01]  /*0e30*/  LDCU UR4, c[0x0][0x39c] ;  /* 0x00007380ff0477ac */ /* 0x000e620008000800 */
[----:B------:R-:W-:Y:S01]  /*0e40*/  BSSY.RECONVERGENT B0, `(.L_x_170) ;  /* 0x0000018000007945 */ /* 0x000fe20003800200 */
[----:B------:R-:W-:Y:S02]  /*0e50*/  IMAD.MOV.U32 R11, RZ, RZ, RZ ;  /* 0x000000ffff0b7224 */ /* 0x000fe400078e00ff */
[----:B------:R-:W-:Y:S02]  /*0e60*/  IMAD.MOV.U32 R12, RZ, RZ, RZ ;  /* 0x000000ffff0c7224 */ /* 0x000fe400078e00ff */
[----:B------:R-:W-:Y:S02]  /*0e70*/  IMAD.MOV.U32 R9, RZ, RZ, RZ ;  /* 0x000000ffff097224 */ /* 0x000fe400078e00ff */
[----:B01----:R-:W-:-:S07]  /*0e80*/  IMAD.U32 R10, RZ, RZ, UR4 ;  /* 0x00000004ff0a7e24 */ /* 0x003fce000f8e00ff */
.L_x_171:
        /* <DEDUP_REMOVED lines=20> */
.L_x_170:
[--C-:B------:R-:W-:Y:S01]  /*0fd0*/  SHF.R.S32.HI R5, RZ, 0x1f, R11.reuse ;  /* 0x0000001fff057819 */ /* 0x100fe2000001140b */
[----:B------:R-:W-:-:S07]  /*0fe0*/  IMAD.MOV.U32 R4, RZ, RZ, R11 ;  /* 0x000000ffff047224 */ /* 0x000fce00078e000b */
.L_x_169:
        /* <DEDUP_REMOVED lines=8> */
.L_x_152:
        /* <DEDUP_REMOVED lines=8> */
.L_x_178:
        /* <DEDUP_REMOVED lines=32> */
[----:B------:R-:W-:Y:S01]  /*12f0*/  SHF.R.S32.HI R9, RZ, 0x1f, R8 ;  /* 0x0000001fff097819 */ /* 0x000fe20000011408 */
[--C-:B------:R-:W-:Y:S01]  /*1300*/  IMAD.MOV.U32 R11, RZ, RZ, R2.reuse ;  /* 0x000000ffff0b7224 */ /* 0x100fe200078e0002 */
[----:B------:R-:W-:-:S07]  /*1310*/  SHF.R.S32.HI R10, RZ, 0x1f, R2 ;  /* 0x0000001fff0a7819 */ /* 0x000fce0000011402 */
.L_x_177:
[----:B------:R-:W-:-:S05]  /*1320*/  IADD3 R7, P0, PT, -R11, R8, RZ ;  /* 0x000000080b077210 */ /* 0x000fca0007f1e1ff */
[----:B0-----:R-:W-:-:S05]  /*1330*/  IMAD.X R4, R9, 0x1, ~R10, P0 ;  /* 0x0000000109047824 */ /* 0x001fca00000e0e0a */
[----:B------:R-:W-:-:S05]  /*1340*/  SHF.R.U64 R7, R7, 0x1, R4 ;  /* 0x0000000107077819 */ /* 0x000fca0000001204 */
[----:B------:R-:W-:-:S05]  /*1350*/  IMAD.IADD R7, R11, 0x1, R7 ;  /* 0x000000010b077824 */ /* 0x000fca00078e0207 */
[----:B------:R-:W-:-:S04]  /*1360*/  SHF.R.S64 R4, RZ, 0x1e, R7 ;  /* 0x0000001eff047819 */ /* 0x000fc80000001007 */
[----:B------:R-:W-:-:S04]  /*1370*/  IADD3 R4, P0, PT, R4, UR8, RZ ;  /* 0x0000000804047c10 */ /* 0x000fc8000ff1e0ff */
[----:B------:R-:W-:-:S05]  /*1380*/  LEA.HI.X.SX32 R5, R7, UR9, 0x2, P0 ;  /* 0x0000000907057c11 */ /* 0x000fca00080f16ff */
[----:B------:R-:W2:Y:S01]  /*1390*/  LDG.E R4, desc[UR6][R4.64] ;  /* 0x0000000604047981 */ /* 0x000ea2000c1e1900 */
[----:B------:R-:W-:Y:S01]  /*13a0*/  VIADD R6, R7, 0x1 ;  /* 0x0000000107067836 */ /* 0x000fe20000000000 */
[----:B--2--5:R-:W-:-:S04]  /*13b0*/  FSETP.GT.AND P0, PT, R4, R13, PT ;  /* 0x0000000d0400720b */ /* 0x024fc80003f04000 */
[----:B------:R-:W-:Y:S02]  /*13c0*/  SEL R8, R8, R7, !P0 ;  /* 0x0000000708087207 */ /* 0x000fe40004000000 */
[----:B------:R-:W-:-:S07]  /*13d0*/  SEL R11, R6, R11, !P0 ;  /* 0x0000000b060b7207 */ /* 0x000fce0004000000 */
[----:B------:R-:W-:Y:S02]  /*13e0*/  @!P0 SHF.R.S32.HI R10, RZ, 0x1f, R6 ;  /* 0x0000001fff0a8819 */ /* 0x000fe40000011406 */
[----:B------:R-:W-:Y:S02]  /*13f0*/  @P0 SHF.R.S32.HI R9, RZ, 0x1f, R7 ;  /* 0x0000001fff090819 */ /* 0x000fe40000011407 */
[----:B------:R-:W-:-:S04]  /*1400*/  ISETP.GE.U32.AND P0, PT, R11, R8, PT ;  /* 0x000000080b00720c */ /* 0x000fc80003f06070 */
[----:B------:R-:W-:-:S13]  /*1410*/  ISETP.GE.AND.EX P0, PT, R10, R9, PT, P0 ;  /* 0x000000090a00720c */ /* 0x000fda0003f06300 */
[----:B------:R-:W-:Y:S05]  /*1420*/  @!P0 BRA `(.L_x_177) ;  /* 0xfffffffc00bc8947 */ /* 0x000fea000383ffff */
[----:B------:R-:W-:Y:S05]  /*1430*/  BSYNC.RECONVERGENT B1 ;  /* 0x0000000000017941 */ /* 0x000fea0003800200 */
.L_x_176:
[----:B------:R-:W-:-:S07]  /*1440*/  IMAD.MOV.U32 R5, RZ, RZ, R11 ;  /* 0x000000ffff057224 */ /* 0x000fce00078e000b */
.L_x_175:
[----:B------:R-:W-:Y:S05]  /*1450*/  BSYNC.RECONVERGENT B0 ;  /* 0x0000000000007941 */ /* 0x000fea0003800200 */
.L_x_174:
        /* <DEDUP_REMOVED lines=10> */
.L_x_173:
        /* <DEDUP_REMOVED lines=32> */
.L_x_182:
        /* <DEDUP_REMOVED lines=18> */
.L_x_181:
[----:B------:R-:W-:-:S07]  /*1820*/  IMAD.MOV.U32 R2, RZ, RZ, R9 ;  /* 0x000000ffff027224 */ /* 0x000fce00078e0009 */
.L_x_180:
[----:B------:R-:W-:Y:S05]  /*1830*/  BSYNC.RECONVERGENT B0 ;  /* 0x0000000000007941 */ /* 0x000fea0003800200 */
.L_x_179:
        /* <DEDUP_REMOVED lines=10> */
.L_x_172:
[----:B------:R-:W0:Y:S01]  /*18e0*/  LDCU.S8 UR4, c[0x0][0x3a6] ;  /* 0x000074c0ff0477ac */ /* 0x000e220008000200 */
[----:B------:R-:W1:Y:S01]  /*18f0*/  LDCU.64 UR8, c[0x0][0x390] ;  /* 0x00007200ff0877ac */ /* 0x000e620008000a00 */
[----:B------:R-:W2:Y:S01]  /*1900*/  LDCU.64 UR10, c[0x0][0x390] ;  /* 0x00007200ff0a77ac */ /* 0x000ea20008000a00 */
[----:B0-----:R-:W-:-:S09]  /*1910*/  UISETP.NE.AND UP0, UPT, UR4, URZ, UPT ;  /* 0x000000ff0400728c */ /* 0x001fd2000bf05270 */
[----:B-12---:R-:W-:Y:S05]  /*1920*/  BRA.U !UP0, `(.L_x_183) ;  /* 0x0000000108e87547 */ /* 0x006fea000b800000 */
.L_x_186:
        /* <DEDUP_REMOVED lines=26> */
[----:B------:R-:W2:Y:S01]  /*1ad0*/  LDCU UR4, c[0x0][0x39c] ;  /* 0x00007380ff0477ac */ /* 0x000ea20008000800 */
[----:B------:R-:W-:Y:S01]  /*1ae0*/  BSSY.RECONVERGENT B0, `(.L_x_184) ;  /* 0x0000015000007945 */ /* 0x000fe20003800200 */
[----:B------:R-:W-:Y:S01]  /*1af0*/  CS2R R10, SRZ ;  /* 0x00000000000a7805 */ /* 0x000fe2000001ff00 */
[----:B------:R-:W-:Y:S02]  /*1b00*/  IMAD.MOV.U32 R13, RZ, RZ, RZ ;  /* 0x000000ffff0d7224 */ /* 0x000fe400078e00ff */
[----:B0-2---:R-:W-:-:S07]  /*1b10*/  IMAD.U32 R9, RZ, RZ, UR4 ;  /* 0x00000004ff097e24 */ /* 0x005fce000f8e00ff */
.L_x_185:
[----:B------:R-:W-:-:S05]  /*1b20*/  IADD3 R8, P0, PT, -R11, R9, RZ ;  /* 0x000000090b087210 */ /* 0x000fca0007f1e1ff */
[----:B------:R-:W-:-:S05]  /*1b30*/  IMAD.X R7, R10, 0x1, ~R13, P0 ;  /* 0x000000010a077824 */ /* 0x000fca00000e0e0d */
        /* <DEDUP_REMOVED lines=16> */
.L_x_184:
        /* <DEDUP_REMOVED lines=9> */
.L_x_183:
        /* <DEDUP_REMOVED lines=8> */
[----:B------:R0:W5:Y:S01]  /*1d50*/  LDG.E R15, desc[UR6][R6.64] ;  /* 0x00000006060f7981 */ /* 0x000162000c1e1900 */
[----:B------:R-:W2:Y:S01]  /*1d60*/  LDCU UR4, c[0x0][0x39c] ;  /* 0x00007380ff0477ac */ /* 0x000ea20008000800 */
[----:B------:R-:W-:Y:S01]  /*1d70*/  BSSY.RECONVERGENT B0, `(.L_x_187) ;  /* 0x0000015000007945 */ /* 0x000fe20003800200 */
[----:B------:R-:W-:Y:S01]  /*1d80*/  CS2R R10, SRZ ;  /* 0x00000000000a7805 */ /* 0x000fe2000001ff00 */
[----:B------:R-:W-:Y:S02]  /*1d90*/  IMAD.MOV.U32 R13, RZ, RZ, RZ ;  /* 0x000000ffff0d7224 */ /* 0x000fe400078e00ff */
[----:B0-2---:R-:W-:-:S07]  /*1da0*/  IMAD.U32 R9, RZ, RZ, UR4 ;  /* 0x00000004ff097e24 */ /* 0x005fce000f8e00ff */
.L_x_188:
        /* <DEDUP_REMOVED lines=18> */
.L_x_187:
        /* <DEDUP_REMOVED lines=9> */
.L_x_189:
        /* <DEDUP_REMOVED lines=10> */
.L_x_270:


//--------------------- .text.search_sorted_u32   --------------------------
	.section	.text.search_sorted_u32,"ax",@progbits
	.align	128
        .global         search_sorted_u32
        .type           search_sorted_u32,@function
        .size           search_sorted_u32,(.L_x_271 - search_sorted_u32)
        .other          search_sorted_u32,@"STO_CUDA_ENTRY STV_DEFAULT"
search_sorted_u32:
.text.search_sorted_u32:
        /* <DEDUP_REMOVED lines=23> */
.L_x_197:
        /* <DEDUP_REMOVED lines=36> */
.L_x_196:
        /* <DEDUP_REMOVED lines=11> */
[----:B--2--5:R-:W-:-:S04]  /*0460*/  ISETP.GE.U32.AND P0, PT, R4, R15, PT ;  /* 0x0000000f0400720c */ /* 0x024fc80003f06070 */
        /* <DEDUP_REMOVED lines=8> */
.L_x_195:
[----:B------:R-:W-:-:S07]  /*04f0*/  IMAD.MOV.U32 R5, RZ, RZ, R12 ;  /* 0x000000ffff057224 */ /* 0x000fce00078e000c */
.L_x_194:
[----:B------:R-:W-:Y:S05]  /*0500*/  BSYNC.RECONVERGENT B0 ;  /* 0x0000000000007941 */ /* 0x000fea0003800200 */
.L_x_193:
        /* <DEDUP_REMOVED lines=10> */
.L_x_192:
        /* <DEDUP_REMOVED lines=32> */
.L_x_201:
        /* <DEDUP_REMOVED lines=20> */
.L_x_200:
[----:B------:R-:W-:-:S07]  /*08f0*/  IMAD.MOV.U32 R2, RZ, RZ, R11 ;  /* 0x000000ffff027224 */ /* 0x000fce00078e000b */
.L_x_199:
[----:B------:R-:W-:Y:S05]  /*0900*/  BSYNC.RECONVERGENT B0 ;  /* 0x0000000000007941 */ /* 0x000fea0003800200 */
.L_x_198:
        /* <DEDUP_REMOVED lines=10> */
.L_x_191:
[----:B------:R-:W0:Y:S01]  /*09b0*/  LDCU.S8 UR4, c[0x0][0x3a6] ;  /* 0x000074c0ff0477ac */ /* 0x000e220008000200 */
[----:B------:R-:W1:Y:S01]  /*09c0*/  LDCU.64 UR8, c[0x0][0x390] ;  /* 0x00007200ff0877ac */ /* 0x000e620008000a00 */
[----:B------:R-:W2:Y:S01]  /*09d0*/  LDCU.64 UR10, c[0x0][0x390] ;  /* 0x00007200ff0a77ac */ /* 0x000ea20008000a00 */
[----:B0-----:R-:W-:-:S09]  /*09e0*/  UISETP.NE.AND UP0, UPT, UR4, URZ, UPT ;  /* 0x000000ff0400728c */ /* 0x001fd2000bf05270 */
[----:B-12---:R-:W-:Y:S05]  /*09f0*/  BRA.U !UP0, `(.L_x_202) ;  /* 0x0000000108f07547 */ /* 0x006fea000b800000 */
.L_x_206:
        /* <DEDUP_REMOVED lines=30> */
.L_x_205:
        /* <DEDUP_REMOVED lines=20> */
.L_x_204:
[--C-:B------:R-:W-:Y:S01]  /*0d20*/  SHF.R.S32.HI R7, RZ, 0x1f, R11.reuse ;  /* 0x0000001fff077819 */ /* 0x100fe2000001140b */
[----:B------:R-:W-:-:S07]  /*0d30*/  IMAD.MOV.U32 R6, RZ, RZ, R11 ;  /* 0x000000ffff067224 */ /* 0x000fce00078e000b */
.L_x_203:
        /* <DEDUP_REMOVED lines=8> */
.L_x_202:
        /* <DEDUP_REMOVED lines=13> */
.L_x_209:
        /* <DEDUP_REMOVED lines=20> */
.L_x_208:
[--C-:B------:R-:W-:Y:S01]  /*0fd0*/  SHF.R.S32.HI R5, RZ, 0x1f, R11.reuse ;  /* 0x0000001fff057819 */ /* 0x100fe2000001140b */
[----:B------:R-:W-:-:S07]  /*0fe0*/  IMAD.MOV.U32 R4, RZ, RZ, R11 ;  /* 0x000000ffff047224 */ /* 0x000fce00078e000b */
.L_x_207:
        /* <DEDUP_REMOVED lines=8> */
.L_x_190:
        /* <DEDUP_REMOVED lines=8> */
.L_x_216:
        /* <DEDUP_REMOVED lines=35> */
.L_x_215:
        /* <DEDUP_REMOVED lines=9> */
[----:B--2--5:R-:W-:-:S04]  /*13b0*/  ISETP.GT.U32.AND P0, PT, R4, R13, PT ;  /* 0x0000000d0400720c */ /* 0x024fc80003f04070 */
        /* <DEDUP_REMOVED lines=8> */
.L_x_214:
[----:B------:R-:W-:-:S07]  /*1440*/  IMAD.MOV.U32 R5, RZ, RZ, R11 ;  /* 0x000000ffff057224 */ /* 0x000fce00078e000b */
.L_x_213:
[----:B------:R-:W-:Y:S05]  /*1450*/  BSYNC.RECONVERGENT B0 ;  /* 0x0000000000007941 */ /* 0x000fea0003800200 */
.L_x_212:
        /* <DEDUP_REMOVED lines=10> */
.L_x_211:
        /* <DEDUP_REMOVED lines=32> */
.L_x_220:
        /* <DEDUP_REMOVED lines=18> */
.L_x_219:
[----:B------:R-:W-:-:S07]  /*1820*/  IMAD.MOV.U32 R2, RZ, RZ, R9 ;  /* 0x000000ffff027224 */ /* 0x000fce00078e0009 */
.L_x_218:
[----:B------:R-:W-:Y:S05]  /*1830*/  BSYNC.RECONVERGENT B0 ;  /* 0x0000000000007941 */ /* 0x000fea0003800200 */
.L_x_217:
        /* <DEDUP_REMOVED lines=10> */
.L_x_210:
[----:B------:R-:W0:Y:S01]  /*18e0*/  LDCU.S8 UR4, c[0x0][0x3a6] ;  /* 0x000074c0ff0477ac */ /* 0x000e220008000200 */
[----:B------:R-:W1:Y:S01]  /*18f0*/  LDCU.64 UR8, c[0x0][0x390] ;  /* 0x00007200ff0877ac */ /* 0x000e620008000a00 */
[----:B------:R-:W2:Y:S01]  /*1900*/  LDCU.64 UR10, c[0x0][0x390] ;  /* 0x00007200ff0a77ac */ /* 0x000ea20008000a00 */
[----:B0-----:R-:W-:-:S09]  /*1910*/  UISETP.NE.AND UP0, UPT, UR4, URZ, UPT ;  /* 0x000000ff0400728c */ /* 0x001fd2000bf05270 */
[----:B-12---:R-:W-:Y:S05]  /*1920*/  BRA.U !UP0, `(.L_x_221) ;  /* 0x0000000108e87547 */ /* 0x006fea000b800000 */
.L_x_224:
        /* <DEDUP_REMOVED lines=31> */
.L_x_223:
        /* <DEDUP_REMOVED lines=18> */
.L_x_222:
        /* <DEDUP_REMOVED lines=9> */
.L_x_221:
        /* <DEDUP_REMOVED lines=14> */
.L_x_226:
        /* <DEDUP_REMOVED lines=18> */
.L_x_225:
        /* <DEDUP_REMOVED lines=9> */
.L_x_227:
        /* <DEDUP_REMOVED lines=10> */
.L_x_271:


//--------------------- .text.search_sorted_u8    --------------------------
	.section	.text.search_sorted_u8,"ax",@progbits
	.align	128
        .global         search_sorted_u8
        .type           search_sorted_u8,@function
        .size           search_sorted_u8,(.L_x_272 - search_sorted_u8)
        .other          search_sorted_u8,@"STO_CUDA_ENTRY STV_DEFAULT"
search_sorted_u8:
.text.search_sorted_u8:
        /* <DEDUP_REMOVED lines=23> */
.L_x_235:
[----:B------:R-:W0:Y:S01]  /*0170*/  LDC.64 R4, c[0x0][0x398] ;  /* 0x0000e600ff047b82 */ /* 0x000e220000000a00 */
[----:B------:R-:W-:Y:S01]  /*0180*/  BSSY.RECONVERGENT B0, `(.L_x_231) ;  /* 0x0000039000007945 */ /* 0x000fe20003800200 */
[----:B0-----:R-:W0:Y:S08]  /*0190*/  I2F.U32.RP R2, R4 ;  /* 0x0000000400027306 */ /* 0x001e300000209000 */
[----:B0-----:R-:W0:Y:S02]  /*01a0*/  MUFU.RCP R2, R2 ;  /* 0x0000000200027308 */ /* 0x001e240000001000 */
[----:B0-----:R-:W-:-:S06]  /*01b0*/  VIADD R6, R2, 0xffffffe ;  /* 0x0ffffffe02067836 */ /* 0x001fcc0000000000 */
[----:B------:R0:W1:Y:S02]  /*01c0*/  F2I.FTZ.U32.TRUNC.NTZ R7, R6 ;  /* 0x0000000600077305 */ /* 0x000064000021f000 */
[----:B0-----:R-:W-:Y:S02]  /*01d0*/  IMAD.MOV.U32 R6, RZ, RZ, RZ ;  /* 0x000000ffff067224 */ /* 0x001fe400078e00ff */
[----:B-1----:R-:W-:-:S04]  /*01e0*/  IMAD.MOV R9, RZ, RZ, -R7 ;  /* 0x000000ffff097224 */ /* 0x002fc800078e0a07 */
[----:B------:R-:W-:-:S04]  /*01f0*/  IMAD R9, R9, R4, RZ ;  /* 0x0000000409097224 */ /* 0x000fc800078e02ff */
[----:B------:R-:W-:Y:S01]  /*0200*/  IMAD.HI.U32 R8, R7, R9, R6 ;  /* 0x0000000907087227 */ /* 0x000fe200078e0006 */
[----:B------:R-:W-:-:S05]  /*0210*/  LOP3.LUT R9, RZ, R4, RZ, 0x33, !PT ;  /* 0x00000004ff097212 */ /* 0x000fca00078e33ff */
        /* <DEDUP_REMOVED lines=15> */
[----:B------:R-:W0:Y:S01]  /*0310*/  LDCU.64 UR4, c[0x0][0x388] ;  /* 0x00007100ff0477ac */ /* 0x000e220008000a00 */
[----:B------:R-:W-:-:S05]  /*0320*/  IMAD.IADD R4, R7, 0x1, -R4 ;  /* 0x0000000107047824 */ /* 0x000fca00078e0a04 */
[----:B------:R-:W-:-:S04]  /*0330*/  @P1 SEL R9, R4, R7, P0 ;  /* 0x0000000704091207 */ /* 0x000fc80000000000 */
[----:B------:R-:W-:Y:S02]  /*0340*/  SHF.R.S32.HI R5, RZ, 0x1f, R9 ;  /* 0x0000001fff057819 */ /* 0x000fe40000011409 */
[----:B0-----:R-:W-:-:S04]  /*0350*/  IADD3 R4, P0, PT, R9, UR4, RZ ;  /* 0x0000000409047c10 */ /* 0x001fc8000ff1e0ff */
[----:B------:R-:W-:-:S05]  /*0360*/  IADD3.X R5, PT, PT, R5, UR5, RZ, P0, !PT ;  /* 0x0000000505057c10 */ /* 0x000fca00087fe4ff */
[----:B------:R0:W5:Y:S01]  /*0370*/  LDG.E.U8 R15, desc[UR6][R4.64] ;  /* 0x00000006040f7981 */ /* 0x000162000c1e1100 */
[----:B------:R-:W-:Y:S01]  /*0380*/  BSSY.RECONVERGENT B1, `(.L_x_233) ;  /* 0x0000017000017945 */ /* 0x000fe20003800200 */
[----:B------:R-:W-:Y:S01]  /*0390*/  SHF.R.S32.HI R10, RZ, 0x1f, R11 ;  /* 0x0000001fff0a7819 */ /* 0x000fe2000001140b */
[--C-:B------:R-:W-:Y:S01]  /*03a0*/  IMAD.MOV.U32 R12, RZ, RZ, R2.reuse ;  /* 0x000000ffff0c7224 */ /* 0x100fe200078e0002 */
[----:B------:R-:W-:-:S07]  /*03b0*/  SHF.R.S32.HI R13, RZ, 0x1f, R2 ;  /* 0x0000001fff0d7819 */ /* 0x000fce0000011402 */
.L_x_234:
[----:B------:R-:W-:-:S05]  /*03c0*/  IADD3 R8, P0, PT, -R12, R11, RZ ;  /* 0x0000000b0c087210 */ /* 0x000fca0007f1e1ff */
[----:B------:R-:W-:-:S05]  /*03d0*/  IMAD.X R9, R10, 0x1, ~R13, P0 ;  /* 0x000000010a097824 */ /* 0x000fca00000e0e0d */
[--C-:B------:R-:W-:Y:S02]  /*03e0*/  SHF.R.S64 R8, R8, 0x1, R9.reuse ;  /* 0x0000000108087819 */ /* 0x100fe40000001009 */
[----:B------:R-:W-:Y:S02]  /*03f0*/  SHF.R.S32.HI R9, RZ, 0x1, R9 ;  /* 0x00000001ff097819 */ /* 0x000fe40000011409 */
[----:B------:R-:W-:-:S05]  /*0400*/  IADD3 R8, P0, PT, R12, R8, RZ ;  /* 0x000000080c087210 */ /* 0x000fca0007f1e0ff */
[----:B------:R-:W-:Y:S01]  /*0410*/  IMAD.X R9, R13, 0x1, R9, P0 ;  /* 0x000000010d097824 */ /* 0x000fe200000e0609 */
[----:B0-----:R-:W-:-:S04]  /*0420*/  IADD3 R4, P0, PT, R8, UR8, RZ ;  /* 0x0000000808047c10 */ /* 0x001fc8000ff1e0ff */
[----:B------:R-:W-:-:S05]  /*0430*/  IADD3.X R5, PT, PT, R9, UR9, RZ, P0, !PT ;  /* 0x0000000909057c10 */ /* 0x000fca00087fe4ff */
[----:B------:R-:W2:Y:S01]  /*0440*/  LDG.E.U8 R4, desc[UR6][R4.64] ;  /* 0x0000000604047981 */ /* 0x000ea2000c1e1100 */
        /* <DEDUP_REMOVED lines=11> */
.L_x_233:
[----:B------:R-:W-:-:S07]  /*0500*/  IMAD.MOV.U32 R5, RZ, RZ, R12 ;  /* 0x000000ffff057224 */ /* 0x000fce00078e000c */
.L_x_232:
[----:B------:R-:W-:Y:S05]  /*0510*/  BSYNC.RECONVERGENT B0 ;  /* 0x0000000000007941 */ /* 0x000fea0003800200 */
.L_x_231:
        /* <DEDUP_REMOVED lines=10> */
.L_x_230:
        /* <DEDUP_REMOVED lines=25> */
[----:B------:R-:W0:Y:S02]  /*0750*/  LDCU.64 UR4, c[0x0][0x388] ;  /* 0x00007100ff0477ac */ /* 0x000e240008000a00 */
[----:B0-----:R-:W-:-:S04]  /*0760*/  IADD3 R4, P0, PT, R3, UR4, RZ ;  /* 0x0000000403047c10 */ /* 0x001fc8000ff1e0ff */
[----:B------:R-:W-:-:S05]  /*0770*/  LEA.HI.X.SX32 R5, R3, UR5, 0x1, P0 ;  /* 0x0000000503057c11 */ /* 0x000fca00080f0eff */
[----:B------:R0:W5:Y:S01]  /*0780*/  LDG.E.U8 R15, desc[UR6][R4.64] ;  /* 0x00000006040f7981 */ /* 0x000162000c1e1100 */
[----:B------:R-:W-:Y:S01]  /*0790*/  BSSY.RECONVERGENT B1, `(.L_x_238) ;  /* 0x0000017000017945 */ /* 0x000fe20003800200 */
[----:B------:R-:W-:Y:S01]  /*07a0*/  SHF.R.S32.HI R9, RZ, 0x1f, R10 ;  /* 0x0000001fff097819 */ /* 0x000fe2000001140a */
[--C-:B------:R-:W-:Y:S01]  /*07b0*/  IMAD.MOV.U32 R11, RZ, RZ, R13.reuse ;  /* 0x000000ffff0b7224 */ /* 0x100fe200078e000d */
[----:B------:R-:W-:-:S07]  /*07c0*/  SHF.R.S32.HI R12, RZ, 0x1f, R13 ;  /* 0x0000001fff0c7819 */ /* 0x000fce000001140d */
.L_x_239:
        /* <DEDUP_REMOVED lines=20> */
.L_x_238:
[----:B------:R-:W-:-:S07]  /*0910*/  IMAD.MOV.U32 R2, RZ, RZ, R11 ;  /* 0x000000ffff027224 */ /* 0x000fce00078e000b */
.L_x_237:
[----:B------:R-:W-:Y:S05]  /*0920*/  BSYNC.RECONVERGENT B0 ;  /* 0x0000000000007941 */ /* 0x000fea0003800200 */
.L_x_236:
        /* <DEDUP_REMOVED lines=10> */
.L_x_229:
[----:B------:R-:W0:Y:S01]  /*09d0*/  LDCU.S8 UR4, c[0x0][0x3a6] ;  /* 0x000074c0ff0477ac */ /* 0x000e220008000200 */
[----:B------:R-:W1:Y:S01]  /*09e0*/  LDCU.64 UR10, c[0x0][0x390] ;  /* 0x00007200ff0a77ac */ /* 0x000e620008000a00 */
[----:B------:R-:W2:Y:S01]  /*09f0*/  LDCU.64 UR12, c[0x0][0x390] ;  /* 0x00007200ff0c77ac */ /* 0x000ea20008000a00 */
[----:B0-----:R-:W-:-:S09]  /*0a00*/  UISETP.NE.AND UP0, UPT, UR4, URZ, UPT ;  /* 0x000000ff0400728c */ /* 0x001fd2000bf05270 */
[----:B-12---:R-:W-:Y:S05]  /*0a10*/  BRA.U !UP0, `(.L_x_240) ;  /* 0x0000000108f87547 */ /* 0x006fea000b800000 */
.L_x_244:
[----:B------:R-:W0:Y:S01]  /*0a20*/  LDCU.64 UR4, c[0x0][0x398] ;  /* 0x00007300ff0477ac */ /* 0x000e220008000a00 */
[----:B------:R-:W1:Y:S01]  /*0a30*/  LDCU.64 UR8, c[0x0][0x388] ;  /* 0x00007100ff0877ac */ /* 0x000e620008000a00 */
[----:B0-----:R-:W0:Y:S01]  /*0a40*/  I2F.U32.RP R7, UR4 ;  /* 0x0000000400077d06 */ /* 0x001e220008209000 */
[----:B------:R-:W-:Y:S01]  /*0a50*/  ISETP.NE.U32.AND P1, PT, RZ, UR4, PT ;  /* 0x00000004ff007c0c */ /* 0x000fe2000bf25070 */
[----:B------:R-:W-:-:S06]  /*0a60*/  UISETP.GE.AND UP0, UPT, UR5, 0x1, UPT ;  /* 0x000000010500788c */ /* 0x000fcc000bf06270 */
[----:B0-----:R-:W0:Y:S02]  /*0a70*/  MUFU.RCP R7, R7 ;  /* 0x0000000700077308 */ /* 0x001e240000001000 */
[----:B0-----:R-:W-:-:S06]  /*0a80*/  VIADD R4, R7, 0xffffffe ;  /* 0x0ffffffe07047836 */ /* 0x001fcc0000000000 */
[----:B------:R0:W2:Y:S02]  /*0a90*/  F2I.FTZ.U32.TRUNC.NTZ R5, R4 ;  /* 0x0000000400057305 */ /* 0x0000a4000021f000 */
[----:B0-----:R-:W-:Y:S02]  /*0aa0*/  IMAD.MOV.U32 R4, RZ, RZ, RZ ;  /* 0x000000ffff047224 */ /* 0x001fe400078e00ff */
[----:B--2---:R-:W-:-:S04]  /*0ab0*/  IMAD.MOV R9, RZ, RZ, -R5 ;  /* 0x000000ffff097224 */ /* 0x004fc800078e0a05 */
[----:B------:R-:W-:-:S04]  /*0ac0*/  IMAD R9, R9, UR4, RZ ;  /* 0x0000000409097c24 */ /* 0x000fc8000f8e02ff */
[----:B------:R-:W-:Y:S01]  /*0ad0*/  IMAD.HI.U32 R2, R5, R9, R4 ;  /* 0x0000000905027227 */ /* 0x000fe200078e0004 */
[----:B------:R-:W-:-:S05]  /*0ae0*/  CS2R R4, SRZ ;  /* 0x0000000000047805 */ /* 0x000fca000001ff00 */
[----:B------:R-:W-:-:S04]  /*0af0*/  IMAD.HI.U32 R2, R2, R3, RZ ;  /* 0x0000000302027227 */ /* 0x000fc800078e00ff */
[----:B------:R-:W-:-:S04]  /*0b00*/  IMAD.MOV R2, RZ, RZ, -R2 ;  /* 0x000000ffff027224 */ /* 0x000fc800078e0a02 */
[----:B------:R-:W-:-:S05]  /*0b10*/  IMAD R6, R2, UR4, R3 ;  /* 0x0000000402067c24 */ /* 0x000fca000f8e0203 */
[----:B------:R-:W-:-:S13]  /*0b20*/  ISETP.GE.U32.AND P0, PT, R6, UR4, PT ;  /* 0x0000000406007c0c */ /* 0x000fda000bf06070 */
[----:B------:R-:W-:-:S05]  /*0b30*/  @P0 VIADD R6, R6, -UR4 ;  /* 0x8000000406060c36 */ /* 0x000fca0008000000 */
[----:B------:R-:W-:-:S13]  /*0b40*/  ISETP.GE.U32.AND P0, PT, R6, UR4, PT ;  /* 0x0000000406007c0c */ /* 0x000fda000bf06070 */
[----:B------:R-:W-:Y:S01]  /*0b50*/  @P0 VIADD R6, R6, -UR4 ;  /* 0x8000000406060c36 */ /* 0x000fe20008000000 */
[----:B------:R-:W-:-:S04]  /*0b60*/  @!P1 LOP3.LUT R6, RZ, UR4, RZ, 0x33, !PT ;  /* 0x00000004ff069c12 */ /* 0x000fc8000f8e33ff */
[----:B------:R-:W-:Y:S02]  /*0b70*/  SHF.R.S32.HI R2, RZ, 0x1f, R6 ;  /* 0x0000001fff027819 */ /* 0x000fe40000011406 */
[----:B-1----:R-:W-:-:S04]  /*0b80*/  IADD3 R6, P0, PT, R6, UR8, RZ ;  /* 0x0000000806067c10 */ /* 0x002fc8000ff1e0ff */
[----:B------:R-:W-:Y:S01]  /*0b90*/  IADD3.X R7, PT, PT, R2, UR9, RZ, P0, !PT ;  /* 0x0000000902077c10 */ /* 0x000fe200087fe4ff */
[----:B------:R-:W-:Y:S08]  /*0ba0*/  BRA.U !UP0, `(.L_x_241) ;  /* 0x0000000108747547 */ /* 0x000ff0000b800000 */
[----:B------:R0:W5:Y:S01]  /*0bb0*/  LDG.E.U8 R13, desc[UR6][R6.64] ;  /* 0x00000006060d7981 */ /* 0x000162000c1e1100 */
[----:B------:R-:W1:Y:S01]  /*0bc0*/  LDCU UR4, c[0x0][0x39c] ;  /* 0x00007380ff0477ac */ /* 0x000e620008000800 */
[----:B------:R-:W-:Y:S01]  /*0bd0*/  BSSY.RECONVERGENT B0, `(.L_x_242) ;  /* 0x0000018000007945 */ /* 0x000fe20003800200 */
[----:B------:R-:W-:Y:S02]  /*0be0*/  IMAD.MOV.U32 R11, RZ, RZ, RZ ;  /* 0x000000ffff0b7224 */ /* 0x000fe400078e00ff */
[----:B------:R-:W-:Y:S02]  /*0bf0*/  IMAD.MOV.U32 R12, RZ, RZ, RZ ;  /* 0x000000ffff0c7224 */ /* 0x000fe400078e00ff */
[----:B------:R-:W-:Y:S02]  /*0c00*/  IMAD.MOV.U32 R9, RZ, RZ, RZ ;  /* 0x000000ffff097224 */ /* 0x000fe400078e00ff */
[----:B01----:R-:W-:-:S07]  /*0c10*/  IMAD.U32 R10, RZ, RZ, UR4 ;  /* 0x00000004ff0a7e24 */ /* 0x003fce000f8e00ff */
.L_x_243:
[----:B------:R-:W-:-:S05]  /*0c20*/  IADD3 R7, P0, PT, -R11, R10, RZ ;  /* 0x0000000a0b077210 */ /* 0x000fca0007f1e1ff */
[----:B------:R-:W-:-:S05]  /*0c30*/  IMAD.X R8, R9, 0x1, ~R12, P0 ;  /* 0x0000000109087824 */ /* 0x000fca00000e0e0c */
[--C-:B------:R-:W-:Y:S02]  /*0c40*/  SHF.R.S64 R7, R7, 0x1, R8.reuse ;  /* 0x0000000107077819 */ /* 0x100fe40000001008 */
[----:B------:R-:W-:Y:S02]  /*0c50*/  SHF.R.S32.HI R8, RZ, 0x1, R8 ;  /* 0x00000001ff087819 */ /* 0x000fe40000011408 */
[----:B------:R-:W-:-:S05]  /*0c60*/  IADD3 R7, P0, PT, R11, R7, RZ ;  /* 0x000000070b077210 */ /* 0x000fca0007f1e0ff */
[----:B------:R-:W-:Y:S01]  /*0c70*/  IMAD.X R8, R12, 0x1, R8, P0 ;  /* 0x000000010c087824 */ /* 0x000fe200000e0608 */
[----:B------:R-:W-:-:S04]  /*0c80*/  IADD3 R4, P0, PT, R7, UR10, RZ ;  /* 0x0000000a07047c10 */ /* 0x000fc8000ff1e0ff */
        /* <DEDUP_REMOVED lines=13> */
.L_x_242:
[--C-:B------:R-:W-:Y:S01]  /*0d60*/  SHF.R.S32.HI R5, RZ, 0x1f, R11.reuse ;  /* 0x0000001fff057819 */ /* 0x100fe2000001140b */
[----:B------:R-:W-:-:S07]  /*0d70*/  IMAD.MOV.U32 R4, RZ, RZ, R11 ;  /* 0x000000ffff047224 */ /* 0x000fce00078e000b */
.L_x_241:
        /* <DEDUP_REMOVED lines=8> */
.L_x_240:
[----:B------:R-:W0:Y:S01]  /*0e00*/  LDCU UR4, c[0x0][0x39c] ;  /* 0x00007380ff0477ac */ /* 0x000e220008000800 */
[----:B------:R-:W-:Y:S01]  /*0e10*/  CS2R R4, SRZ ;  /* 0x0000000000047805 */ /* 0x000fe2000001ff00 */
[----:B------:R-:W1:Y:S01]  /*0e20*/  LDCU.64 UR8, c[0x0][0x388] ;  /* 0x00007100ff0877ac */ /* 0x000e620008000a00 */
[----:B0-----:R-:W-:Y:S01]  /*0e30*/  UISETP.GE.AND UP0, UPT, UR4, 0x1, UPT ;  /* 0x000000010400788c */ /* 0x001fe2000bf06270 */
[----:B-1----:R-:W-:-:S04]  /*0e40*/  IADD3 R6, P0, PT, R3, UR8, RZ ;  /* 0x0000000803067c10 */ /* 0x002fc8000ff1e0ff */
[----:B------:R-:W-:-:S04]  /*0e50*/  LEA.HI.X.SX32 R7, R3, UR9, 0x1, P0 ;  /* 0x0000000903077c11 */ /* 0x000fc800080f0eff */
[----:B------:R-:W-:Y:S05]  /*0e60*/  BRA.U !UP0, `(.L_x_245) ;  /* 0x0000000108747547 */ /* 0x000fea000b800000 */
[----:B------:R0:W5:Y:S01]  /*0e70*/  LDG.E.U8 R13, desc[UR6][R6.64] ;  /* 0x00000006060d7981 */ /* 0x000162000c1e1100 */
[----:B------:R-:W1:Y:S01]  /*0e80*/  LDCU UR4, c[0x0][0x39c] ;  /* 0x00007380ff0477ac */ /* 0x000e620008000800 */
[----:B------:R-:W-:Y:S01]  /*0e90*/  BSSY.RECONVERGENT B0, `(.L_x_246) ;  /* 0x0000018000007945 */ /* 0x000fe20003800200 */
[----:B------:R-:W-:Y:S02]  /*0ea0*/  IMAD.MOV.U32 R11, RZ, RZ, RZ ;  /* 0x000000ffff0b7224 */ /* 0x000fe400078e00ff */
[----:B------:R-:W-:Y:S02]  /*0eb0*/  IMAD.MOV.U32 R12, RZ, RZ, RZ ;  /* 0x000000ffff0c7224 */ /* 0x000fe400078e00ff */
[----:B------:R-:W-:Y:S02]  /*0ec0*/  IMAD.MOV.U32 R9, RZ, RZ, RZ ;  /* 0x000000ffff097224 */ /* 0x000fe400078e00ff */
[----:B01----:R-:W-:-:S07]  /*0ed0*/  IMAD.U32 R10, RZ, RZ, UR4 ;  /* 0x00000004ff0a7e24 */ /* 0x003fce000f8e00ff */
.L_x_247:
        /* <DEDUP_REMOVED lines=20> */
.L_x_246:
[--C-:B------:R-:W-:Y:S01]  /*1020*/  SHF.R.S32.HI R5, RZ, 0x1f, R11.reuse ;  /* 0x0000001fff057819 */ /* 0x100fe2000001140b */
[----:B------:R-:W-:-:S07]  /*1030*/  IMAD.MOV.U32 R4, RZ, RZ, R11 ;  /* 0x000000ffff047224 */ /* 0x000fce00078e000b */
.L_x_245:
        /* <DEDUP_REMOVED lines=8> */
.L_x_228:
        /* <DEDUP_REMOVED lines=8> */
.L_x_254:
[----:B------:R-:W0:Y:S01]  /*1140*/  LDC.64 R4, c[0x0][0x398] ;  /* 0x0000e600ff047b82 */ /* 0x000e220000000a00 */
[----:B------:R-:W-:Y:S01]  /*1150*/  BSSY.RECONVERGENT B0, `(.L_x_250) ;  /* 0x0000037000007945 */ /* 0x000fe20003800200 */
[----:B0-----:R-:W0:Y:S01]  /*1160*/  I2F.U32.RP R8, R4 ;  /* 0x0000000400087306 */ /* 0x001e220000209000 */
[----:B------:R-:W-:-:S07]  /*1170*/  ISETP.NE.U32.AND P2, PT, R4, RZ, PT ;  /* 0x000000ff0400720c */ /* 0x000fce0003f45070 */
        /* <DEDUP_REMOVED lines=33> */
.L_x_253:
[----:B------:R-:W-:-:S05]  /*1390*/  IADD3 R7, P0, PT, -R11, R8, RZ ;  /* 0x000000080b077210 */ /* 0x000fca0007f1e1ff */
[----:B------:R-:W-:-:S05]  /*13a0*/  IMAD.X R2, R9, 0x1, ~R10, P0 ;  /* 0x0000000109027824 */ /* 0x000fca00000e0e0a */
[----:B------:R-:W-:-:S05]  /*13b0*/  SHF.R.U64 R7, R7, 0x1, R2 ;  /* 0x0000000107077819 */ /* 0x000fca0000001202 */
[----:B------:R-:W-:-:S05]  /*13c0*/  IMAD.IADD R7, R11, 0x1, R7 ;  /* 0x000000010b077824 */ /* 0x000fca00078e0207 */
[----:B------:R-:W-:Y:S02]  /*13d0*/  SHF.R.S32.HI R2, RZ, 0x1f, R7 ;  /* 0x0000001fff027819 */ /* 0x000fe40000011407 */
[----:B0-----:R-:W-:-:S04]  /*13e0*/  IADD3 R4, P0, PT, R7, UR8, RZ ;  /* 0x0000000807047c10 */ /* 0x001fc8000ff1e0ff */
[----:B------:R-:W-:-:S05]  /*13f0*/  IADD3.X R5, PT, PT, R2, UR9, RZ, P0, !PT ;  /* 0x0000000902057c10 */ /* 0x000fca00087fe4ff */
[----:B------:R-:W2:Y:S01]  /*1400*/  LDG.E.U8 R4, desc[UR6][R4.64] ;  /* 0x0000000604047981 */ /* 0x000ea2000c1e1100 */
[----:B------:R-:W-:Y:S01]  /*1410*/  VIADD R6, R7, 0x1 ;  /* 0x0000000107067836 */ /* 0x000fe20000000000 */
[----:B--2--5:R-:W-:-:S04]  /*1420*/  ISETP.GT.U32.AND P0, PT, R4, R13, PT ;  /* 0x0000000d0400720c */ /* 0x024fc80003f04070 */
[----:B------:R-:W-:Y:S02]  /*1430*/  SEL R8, R7, R8, P0 ;  /* 0x0000000807087207 */ /* 0x000fe40000000000 */
[----:B------:R-:W-:Y:S02]  /*1440*/  SEL R11, R11, R6, P0 ;  /* 0x000000060b0b7207 */ /* 0x000fe40000000000 */
[----:B------:R-:W-:-:S05]  /*1450*/  SEL R9, R2, R9, P0 ;  /* 0x0000000902097207 */ /* 0x000fca0000000000 */
[----:B------:R-:W-:Y:S02]  /*1460*/  @!P0 SHF.R.S32.HI R10, RZ, 0x1f, R6 ;  /* 0x0000001fff0a8819 */ /* 0x000fe40000011406 */
[----:B------:R-:W-:-:S04]  /*1470*/  ISETP.GE.U32.AND P0, PT, R11, R8, PT ;  /* 0x000000080b00720c */ /* 0x000fc80003f06070 */
[----:B------:R-:W-:-:S13]  /*1480*/  ISETP.GE.AND.EX P0, PT, R10, R9, PT, P0 ;  /* 0x000000090a00720c */ /* 0x000fda0003f06300 */
[----:B------:R-:W-:Y:S05]  /*1490*/  @!P0 BRA `(.L_x_253) ;  /* 0xfffffffc00bc8947 */ /* 0x000fea000383ffff */
[----:B------:R-:W-:Y:S05]  /*14a0*/  BSYNC.RECONVERGENT B1 ;  /* 0x0000000000017941 */ /* 0x000fea0003800200 */
.L_x_252:
[----:B------:R-:W-:-:S07]  /*14b0*/  IMAD.MOV.U32 R2, RZ, RZ, R11 ;  /* 0x000000ffff027224 */ /* 0x000fce00078e000b */
.L_x_251:
[----:B------:R-:W-:Y:S05]  /*14c0*/  BSYNC.RECONVERGENT B0 ;  /* 0x0000000000007941 */ /* 0x000fea0003800200 */
.L_x_250:
        /* <DEDUP_REMOVED lines=10> */
.L_x_249:
        /* <DEDUP_REMOVED lines=33> */
.L_x_258:
        /* <DEDUP_REMOVED lines=18> */
.L_x_257:
[----:B------:R-:W-:-:S07]  /*18a0*/  IMAD.MOV.U32 R2, RZ, RZ, R11 ;  /* 0x000000ffff027224 */ /* 0x000fce00078e000b */
.L_x_256:
[----:B------:R-:W-:Y:S05]  /*18b0*/  BSYNC.RECONVERGENT B0 ;  /* 0x0000000000007941 */ /* 0x000fea0003800200 */
.L_x_255:
        /* <DEDUP_REMOVED lines=10> */
.L_x_248:
[----:B------:R-:W0:Y:S01]  /*1960*/  LDCU.S8 UR4, c[0x0][0x3a6] ;  /* 0x000074c0ff0477ac */ /* 0x000e220008000200 */
[----:B------:R-:W1:Y:S01]  /*1970*/  LDCU.64 UR10, c[0x0][0x390] ;  /* 0x00007200ff0a77ac */ /* 0x000e620008000a00 */
[----:B------:R-:W2:Y:S01]  /*1980*/  LDCU.64 UR12, c[0x0][0x390] ;  /* 0x00007200ff0c77ac */ /* 0x000ea20008000a00 */
[----:B0-----:R-:W-:-:S09]  /*1990*/  UISETP.NE.AND UP0, UPT, UR4, URZ, UPT ;  /* 0x000000ff0400728c */ /* 0x001fd2000bf05270 */
[----:B-12---:R-:W-:Y:S05]  /*19a0*/  BRA.U !UP0, `(.L_x_259) ;  /* 0x0000000108ec7547 */ /* 0x006fea000b800000 */
.L_x_262:
[----:B------:R-:W0:Y:S01]  /*19b0*/  LDCU.64 UR4, c[0x0][0x398] ;  /* 0x00007300ff0477ac */ /* 0x000e220008000a00 */
[----:B------:R-:W-:Y:S01]  /*19c0*/  CS2R R12, SRZ ;  /* 0x00000000000c7805 */ /* 0x000fe2000001ff00 */
        /* <DEDUP_REMOVED lines=10> */
[----:B------:R-:W-:Y:S02]  /*1a70*/  IMAD.HI.U32 R2, R5, R9, R4 ;  /* 0x0000000905027227 */ /* 0x000fe400078e0004 */
        /* <DEDUP_REMOVED lines=12> */
[----:B0-----:R-:W-:Y:S08]  /*1b40*/  BRA.U !UP0, `(.L_x_260) ;  /* 0x0000000108607547 */ /* 0x001ff0000b800000 */
[----:B------:R0:W5:Y:S01]  /*1b50*/  LDG.E.U8 R15, desc[UR6][R6.64] ;  /* 0x00000006060f7981 */ /* 0x000162000c1e1100 */
[----:B------:R-:W1:Y:S01]  /*1b60*/  LDCU UR4, c[0x0][0x39c] ;  /* 0x00007380ff0477ac */ /* 0x000e620008000800 */
[----:B------:R-:W-:Y:S01]  /*1b70*/  BSSY.RECONVERGENT B0, `(.L_x_260) ;  /* 0x0000015000007945 */ /* 0x000fe20003800200 */
[----:B------:R-:W-:Y:S01]  /*1b80*/  CS2R R12, SRZ ;  /* 0x00000000000c7805 */ /* 0x000fe2000001ff00 */
[----:B------:R-:W-:Y:S02]  /*1b90*/  IMAD.MOV.U32 R11, RZ, RZ, RZ ;  /* 0x000000ffff0b7224 */ /* 0x000fe400078e00ff */
[----:B01----:R-:W-:-:S07]  /*1ba0*/  IMAD.U32 R10, RZ, RZ, UR4 ;  /* 0x00000004ff0a7e24 */ /* 0x003fce000f8e00ff */
.L_x_261:
[----:B------:R-:W-:-:S05]  /*1bb0*/  IADD3 R9, P0, PT, -R13, R10, RZ ;  /* 0x0000000a0d097210 */ /* 0x000fca0007f1e1ff */
[----:B------:R-:W-:-:S05]  /*1bc0*/  IMAD.X R2, R11, 0x1, ~R12, P0 ;  /* 0x000000010b027824 */ /* 0x000fca00000e0e0c */
[----:B------:R-:W-:-:S05]  /*1bd0*/  SHF.R.U64 R9, R9, 0x1, R2 ;  /* 0x0000000109097819 */ /* 0x000fca0000001202 */
[----:B------:R-:W-:-:S05]  /*1be0*/  IMAD.IADD R9, R13, 0x1, R9 ;  /* 0x000000010d097824 */ /* 0x000fca00078e0209 */
[----:B------:R-:W-:Y:S02]  /*1bf0*/  SHF.R.S32.HI R2, RZ, 0x1f, R9 ;  /* 0x0000001fff027819 */ /* 0x000fe40000011409 */
[----:B------:R-:W-:-:S04]  /*1c00*/  IADD3 R6, P0, PT, R9, UR10, RZ ;  /* 0x0000000a09067c10 */ /* 0x000fc8000ff1e0ff */
        /* <DEDUP_REMOVED lines=12> */
.L_x_260:
[----:B------:R-:W0:Y:S01]  /*1cd0*/  LDCU UR4, c[0x0][0x3a0] ;  /* 0x00007400ff0477ac */ /* 0x000e220008000800 */
[----:B------:R-:W-:-:S04]  /*1ce0*/  IMAD.WIDE R4, R3, 0x8, R4 ;  /* 0x0000000803047825 */ /* 0x000fc800078e0204 */
[----:B------:R-:W-:Y:S02]  /*1cf0*/  IMAD.MOV.U32 R6, RZ, RZ, R13 ;  /* 0x000000ffff067224 */ /* 0x000fe400078e000d */
[----:B------:R-:W-:Y:S02]  /*1d00*/  IMAD.MOV.U32 R7, RZ, RZ, R12 ;  /* 0x000000ffff077224 */ /* 0x000fe400078e000c */
[----:B------:R-:W-:-:S03]  /*1d10*/  IMAD.IADD R3, R0, 0x1, R3 ;  /* 0x0000000100037824 */ /* 0x000fc600078e0203 */
[----:B------:R1:W-:Y:S02]  /*1d20*/  STG.E.64 desc[UR6][R4.64], R6 ;  /* 0x0000000604007986 */ /* 0x0003e4000c101b06 */
[----:B0-----:R-:W-:-:S13]  /*1d30*/  ISETP.GE.U32.AND P0, PT, R3, UR4, PT ;  /* 0x0000000403007c0c */ /* 0x001fda000bf06070 */
[----:B-1----:R-:W-:Y:S05]  /*1d40*/  @!P0 BRA `(.L_x_262) ;  /* 0xfffffffc00188947 */ /* 0x002fea000383ffff */
[----:B------:R-:W-:Y:S05]  /*1d50*/  EXIT ;  /* 0x000000000000794d */ /* 0x000fea0003800000 */
.L_x_259:
[----:B------:R-:W0:Y:S01]  /*1d60*/  LDCU UR4, c[0x0][0x39c] ;  /* 0x00007380ff0477ac */ /* 0x000e220008000800 */
[----:B------:R-:W1:Y:S01]  /*1d70*/  LDC.64 R4, c[0x0][0x380] ;  /* 0x0000e000ff047b82 */ /* 0x000e620000000a00 */
[----:B------:R-:W-:Y:S01]  /*1d80*/  CS2R R12, SRZ ;  /* 0x00000000000c7805 */ /* 0x000fe2000001ff00 */
[----:B------:R-:W2:Y:S01]  /*1d90*/  LDCU.64 UR8, c[0x0][0x388] ;  /* 0x00007100ff0877ac */ /* 0x000ea20008000a00 */
[----:B0-----:R-:W-:Y:S01]  /*1da0*/  UISETP.GE.AND UP0, UPT, UR4, 0x1, UPT ;  /* 0x000000010400788c */ /* 0x001fe2000bf06270 */
[----:B--2---:R-:W-:-:S04]  /*1db0*/  IADD3 R6, P0, PT, R3, UR8, RZ ;  /* 0x0000000803067c10 */ /* 0x004fc8000ff1e0ff */
[----:B------:R-:W-:-:S04]  /*1dc0*/  LEA.HI.X.SX32 R7, R3, UR9, 0x1, P0 ;  /* 0x0000000903077c11 */ /* 0x000fc800080f0eff */
[----:B------:R-:W-:Y:S05]  /*1dd0*/  BRA.U !UP0, `(.L_x_263) ;  /* 0x0000000108607547 */ /* 0x000fea000b800000 */
[----:B------:R0:W5:Y:S01]  /*1de0*/  LDG.E.U8 R15, desc[UR6][R6.64] ;  /* 0x00000006060f7981 */ /* 0x000162000c1e1100 */
[----:B------:R-:W2:Y:S01]  /*1df0*/  LDCU UR4, c[0x0][0x39c] ;  /* 0x00007380ff0477ac */ /* 0x000ea20008000800 */
[----:B------:R-:W-:Y:S01]  /*1e00*/  BSSY.RECONVERGENT B0, `(.L_x_263) ;  /* 0x0000015000007945 */ /* 0x000fe20003800200 */
[----:B------:R-:W-:Y:S01]  /*1e10*/  CS2R R12, SRZ ;  /* 0x00000000000c7805 */ /* 0x000fe2000001ff00 */
[----:B------:R-:W-:Y:S02]  /*1e20*/  IMAD.MOV.U32 R11, RZ, RZ, RZ ;  /* 0x000000ffff0b7224 */ /* 0x000fe400078e00ff */
[----:B0-2---:R-:W-:-:S07]  /*1e30*/  IMAD.U32 R10, RZ, RZ, UR4 ;  /* 0x00000004ff0a7e24 */ /* 0x005fce000f8e00ff */
.L_x_264:
        /* <DEDUP_REMOVED lines=18> */
.L_x_263:
        /* <DEDUP_REMOVED lines=9> */
.L_x_265:
        /* <DEDUP_REMOVED lines=9> */
.L_x_272:


//--------------------- .nv.shared.reserved.0     --------------------------
	.section	.nv.shared.reserved.0,"aw",@nobits
	.weak		__nv_reservedSMEM_offset_0_alias
	.size		__nv_reservedSMEM_offset_0_alias, 0, 64
	.other		__nv_reservedSMEM_offset_0_alias,@"STO_CUDA_RESERVED_SHARED STV_DEFAULT"
__nv_reservedSMEM_offset_0_alias:
	.zero		0
	.zero		64


//--------------------- .nv.constant0.search_sorted_bf16 --------------------------
	.section	.nv.constant0.search_sorted_bf16,"a",@progbits
	.sectionflags	@""
	.align	4
.nv.constant0.search_sorted_bf16:
	.zero		935


//--------------------- .nv.constant0.search_sorted_f16 --------------------------
	.section	.nv.constant0.search_sorted_f16,"a",@progbits
	.sectionflags	@""
	.align	4
.nv.constant0.search_sorted_f16:
	.zero		935


//--------------------- .nv.constant0.search_sorted_i64 --------------------------
	.section	.nv.constant0.search_sorted_i64,"a",@progbits
	.sectionflags	@""
	.align	4
.nv.constant0.search_sorted_i64:
	.zero		935


//--------------------- .nv.constant0.search_sorted_f64 --------------------------
	.section	.nv.constant0.search_sorted_f64,"a",@progbits
	.sectionflags	@""
	.align	4
.nv.constant0.search_sorted_f64:
	.zero		935


//--------------------- .nv.constant0.search_sorted_f32 --------------------------
	.section	.nv.constant0.search_sorted_f32,"a",@progbits
	.sectionflags	@""
	.align	4
.nv.constant0.search_sorted_f32:
	.zero		935


//--------------------- .nv.constant0.search_sorted_u32 --------------------------
	.section	.nv.constant0.search_sorted_u32,"a",@progbits
	.sectionflags	@""
	.align	4
.nv.constant0.search_sorted_u32:
	.zero		935


//--------------------- .nv.constant0.search_sorted_u8 --------------------------
	.section	.nv.constant0.search_sorted_u8,"a",@progbits
	.sectionflags	@""
	.align	4
.nv.constant0.search_sorted_u8:
	.zero		935


//--------------------- SYMBOLS --------------------------

	.type		.nv.reservedSmem.offset0,@object
	.size		.nv.reservedSmem.offset0,0x4
